	.target	sm_90a

	.elftype	@"ET_EXEC"


//--------------------- .note.nv.tkinfo           --------------------------
	.section	.note.nv.tkinfo,"",@"SHT_NOTE"
	.sectionflags	@"SHF_NOTE_NV_TKINFO"
	.tkinfo
        /*0018*/ 	.word	0x00000002
        /*0030*/ 	.string	""
        /*0030*/ 	.string	"ptxas"
        /*0030*/ 	.string	"Cuda compilation tools, release 13.0, V13.0.88"
        /*0030*/ 	.string	"Build cuda_13.0.r13.0/compiler.36424714_0"
        /*0030*/ 	.string	"-arch sm_90a -m 64 "



//--------------------- .note.nv.cuinfo           --------------------------
	.section	.note.nv.cuinfo,"",@"SHT_NOTE"
	.sectionflags	@"SHF_NOTE_NV_CUINFO"
        /*0018*/ 	.short	0x0002
        /*001a*/ 	.short	0x005a
        /*001c*/ 	.short	0x0082
	.zero		2


//--------------------- .nv.info                  --------------------------
	.section	.nv.info,"",@"SHT_CUDA_INFO"
	.align	4


	//----- nvinfo : EIATTR_REGCOUNT
	.align		4
        /*0000*/ 	.byte	0x04, 0x2f
        /*0002*/ 	.short	(.L_15 - .L_14)
	.align		4
.L_14:
        /*0004*/ 	.word	index@(_ZN7cutlass13device_kernelINS_4gemm6kernel13GemmUniversalIN4cute5tupleIJiiiiEEENS1_10collective13CollectiveMmaINS1_34MainloopSm90TmaGmmaWarpSpecializedILi6ENS5_IJNS4_1CILi1EEESB_SB_EEENS1_32KernelTmaWarpSpecializedPingpongEEENS5_IJNSA_ILi64EEENSA_ILi128EEESF_EEEaNS5_IJlSB_lEEEaSI_NS4_8TiledMMAINS4_8MMA_AtomIJNS4_4SM904GMMA27MMA_64x128x32_S32S8S8_SS_TNEEEENS4_6LayoutISC_NS5_IJNSA_ILi0EEESQ_SQ_EEEEENS5_IJNS4_10UnderscoreEST_ST_EEEEENS4_13SM90_TMA_LOADENS4_14ComposedLayoutINS4_7SwizzleILi2ELi4ELi3EEENS4_18smem_ptr_flag_bitsILi8EEENSP_INS5_IJNSA_ILi8EEESF_EEENS5_IJSF_SB_EEEEEEEvNS4_8identityESW_S16_vS17_EENS_8epilogue10collective6detail29Sm90TmaWarpSpecializedAdapterINS1A_15DefaultEpilogueIaSI_SI_NS19_6thread17LinearCombinationIaLi1EiiLNS1E_9ScaleType4KindE0ELNS_15FloatRoundStyleE2EaEENS1_15EpilogueDefaultEEEEEvvEEEEvNT_6ParamsE)
        /*0008*/ 	.word	0x000000a8


	//----- nvinfo : EIATTR_FRAME_SIZE
	.align		4
.L_15:
        /*000c*/ 	.byte	0x04, 0x11
        /*000e*/ 	.short	(.L_17 - .L_16)
	.align		4
.L_16:
        /*0010*/ 	.word	index@(_ZN7cutlass13device_kernelINS_4gemm6kernel13GemmUniversalIN4cute5tupleIJiiiiEEENS1_10collective13CollectiveMmaINS1_34MainloopSm90TmaGmmaWarpSpecializedILi6ENS5_IJNS4_1CILi1EEESB_SB_EEENS1_32KernelTmaWarpSpecializedPingpongEEENS5_IJNSA_ILi64EEENSA_ILi128EEESF_EEEaNS5_IJlSB_lEEEaSI_NS4_8TiledMMAINS4_8MMA_AtomIJNS4_4SM904GMMA27MMA_64x128x32_S32S8S8_SS_TNEEEENS4_6LayoutISC_NS5_IJNSA_ILi0EEESQ_SQ_EEEEENS5_IJNS4_10UnderscoreEST_ST_EEEEENS4_13SM90_TMA_LOADENS4_14ComposedLayoutINS4_7SwizzleILi2ELi4ELi3EEENS4_18smem_ptr_flag_bitsILi8EEENSP_INS5_IJNSA_ILi8EEESF_EEENS5_IJSF_SB_EEEEEEEvNS4_8identityESW_S16_vS17_EENS_8epilogue10collective6detail29Sm90TmaWarpSpecializedAdapterINS1A_15DefaultEpilogueIaSI_SI_NS19_6thread17LinearCombinationIaLi1EiiLNS1E_9ScaleType4KindE0ELNS_15FloatRoundStyleE2EaEENS1_15EpilogueDefaultEEEEEvvEEEEvNT_6ParamsE)
        /*0014*/ 	.word	0x00000008


	//----- nvinfo : EIATTR_MIN_STACK_SIZE
	.align		4
.L_17:
        /*0018*/ 	.byte	0x04, 0x12
        /*001a*/ 	.short	(.L_19 - .L_18)
	.align		4
.L_18:
        /*001c*/ 	.word	index@(_ZN7cutlass13device_kernelINS_4gemm6kernel13GemmUniversalIN4cute5tupleIJiiiiEEENS1_10collective13CollectiveMmaINS1_34MainloopSm90TmaGmmaWarpSpecializedILi6ENS5_IJNS4_1CILi1EEESB_SB_EEENS1_32KernelTmaWarpSpecializedPingpongEEENS5_IJNSA_ILi64EEENSA_ILi128EEESF_EEEaNS5_IJlSB_lEEEaSI_NS4_8TiledMMAINS4_8MMA_AtomIJNS4_4SM904GMMA27MMA_64x128x32_S32S8S8_SS_TNEEEENS4_6LayoutISC_NS5_IJNSA_ILi0EEESQ_SQ_EEEEENS5_IJNS4_10UnderscoreEST_ST_EEEEENS4_13SM90_TMA_LOADENS4_14ComposedLayoutINS4_7SwizzleILi2ELi4ELi3EEENS4_18smem_ptr_flag_bitsILi8EEENSP_INS5_IJNSA_ILi8EEESF_EEENS5_IJSF_SB_EEEEEEEvNS4_8identityESW_S16_vS17_EENS_8epilogue10collective6detail29Sm90TmaWarpSpecializedAdapterINS1A_15DefaultEpilogueIaSI_SI_NS19_6thread17LinearCombinationIaLi1EiiLNS1E_9ScaleType4KindE0ELNS_15FloatRoundStyleE2EaEENS1_15EpilogueDefaultEEEEEvvEEEEvNT_6ParamsE)
        /*0020*/ 	.word	0x00000008
.L_19:


//--------------------- .nv.compat                --------------------------
	.section	.nv.compat,"",@"SHT_CUDA_COMPAT_INFO"
	.align	4
        /*0000*/ 	.byte	0x02, 0x09, 0x01, 0x00, 0x02, 0x02, 0x04, 0x00, 0x02, 0x05, 0x05, 0x00, 0x03, 0x07, 0x01, 0x01
        /*0010*/ 	.byte	0x02, 0x03, 0x01, 0x00, 0x02, 0x06, 0x01, 0x00, 0x04, 0x0b, 0x08, 0x00, 0x00, 0x00, 0x00, 0x00
        /*0020*/ 	.byte	0x00, 0x00, 0x00, 0x00


//--------------------- .nv.info._ZN7cutlass13device_kernelINS_4gemm6kernel13GemmUniversalIN4cute5tupleIJiiiiEEENS1_10collective13CollectiveMmaINS1_34MainloopSm90TmaGmmaWarpSpecializedILi6ENS5_IJNS4_1CILi1EEESB_SB_EEENS1_32KernelTmaWarpSpecializedPingpongEEENS5_IJNSA_ILi64EEENSA_ILi128EEESF_EEEaNS5_IJlSB_lEEEaSI_NS4_8TiledMMAINS4_8MMA_AtomIJNS4_4SM904GMMA27MMA_64x128x32_S32S8S8_SS_TNEEEENS4_6LayoutISC_NS5_IJNSA_ILi0EEESQ_SQ_EEEEENS5_IJNS4_10UnderscoreEST_ST_EEEEENS4_13SM90_TMA_LOADENS4_14ComposedLayoutINS4_7SwizzleILi2ELi4ELi3EEENS4_18smem_ptr_flag_bitsILi8EEENSP_INS5_IJNSA_ILi8EEESF_EEENS5_IJSF_SB_EEEEEEEvNS4_8identityESW_S16_vS17_EENS_8epilogue10collective6detail29Sm90TmaWarpSpecializedAdapterINS1A_15DefaultEpilogueIaSI_SI_NS19_6thread17LinearCombinationIaLi1EiiLNS1E_9ScaleType4KindE0ELNS_15FloatRoundStyleE2EaEENS1_15EpilogueDefaultEEEEEvvEEEEvNT_6ParamsE --------------------------
	.section	.nv.info._ZN7cutlass13device_kernelINS_4gemm6kernel13GemmUniversalIN4cute5tupleIJiiiiEEENS1_10collective13CollectiveMmaINS1_34MainloopSm90TmaGmmaWarpSpecializedILi6ENS5_IJNS4_1CILi1EEESB_SB_EEENS1_32KernelTmaWarpSpecializedPingpongEEENS5_IJNSA_ILi64EEENSA_ILi128EEESF_EEEaNS5_IJlSB_lEEEaSI_NS4_8TiledMMAINS4_8MMA_AtomIJNS4_4SM904GMMA27MMA_64x128x32_S32S8S8_SS_TNEEEENS4_6LayoutISC_NS5_IJNSA_ILi0EEESQ_SQ_EEEEENS5_IJNS4_10UnderscoreEST_ST_EEEEENS4_13SM90_TMA_LOADENS4_14ComposedLayoutINS4_7SwizzleILi2ELi4ELi3EEENS4_18smem_ptr_flag_bitsILi8EEENSP_INS5_IJNSA_ILi8EEESF_EEENS5_IJSF_SB_EEEEEEEvNS4_8identityESW_S16_vS17_EENS_8epilogue10collective6detail29Sm90TmaWarpSpecializedAdapterINS1A_15DefaultEpilogueIaSI_SI_NS19_6thread17LinearCombinationIaLi1EiiLNS1E_9ScaleType4KindE0ELNS_15FloatRoundStyleE2EaEENS1_15EpilogueDefaultEEEEEvvEEEEvNT_6ParamsE,"",@"SHT_CUDA_INFO"
	.sectionflags	@""
	.align	4


	//----- nvinfo : EIATTR_CUDA_API_VERSION
	.align		4
        /*0000*/ 	.byte	0x04, 0x37
        /*0002*/ 	.short	(.L_21 - .L_20)
.L_20:
        /*0004*/ 	.word	0x00000082


	//----- nvinfo : EIATTR_KPARAM_INFO
	.align		4
.L_21:
        /*0008*/ 	.byte	0x04, 0x17
        /*000a*/ 	.short	(.L_23 - .L_22)
.L_22:
        /*000c*/ 	.word	0x00000000
        /*0010*/ 	.short	0x0000
        /*0012*/ 	.short	0x0070
        /*0014*/ 	.byte	0x00, 0xf0, 0x01, 0x10


	//----- nvinfo : EIATTR_SPARSE_MMA_MASK
	.align		4
.L_23:
        /*0018*/ 	.byte	0x03, 0x50
        /*001a*/ 	.short	0x0000


	//----- nvinfo : EIATTR_MAXREG_COUNT
	.align		4
        /*001c*/ 	.byte	0x03, 0x1b
        /*001e*/ 	.short	0x00a8


	//----- nvinfo : EIATTR_NUM_BARRIERS
	.align		4
        /*0020*/ 	.byte	0x02, 0x4c
        /*0022*/ 	.byte	0x01
	.zero		1


	//----- nvinfo : EIATTR_EXTERNS
	.align		4
        /*0024*/ 	.byte	0x04, 0x0f
        /*0026*/ 	.short	(.L_25 - .L_24)


	//   ....[0]....
	.align		4
.L_24:
        /*0028*/ 	.word	index@(__assertfail)


	//----- nvinfo : EIATTR_ANNOTATIONS
	.align		4
.L_25:
        /*002c*/ 	.byte	0x04, 0x55
        /*002e*/ 	.short	(.L_27 - .L_26)


	//   ....[0]....
.L_26:
        /*0030*/ 	.word	0x00000001
        /*0034*/ 	.byte	0x10, 0x0b, 0x00, 0x00, 0x01, 0x00, 0x00, 0x00, 0x30, 0x51, 0x00, 0x00, 0x01, 0x00, 0x00, 0x00
        /*0044*/ 	.byte	0x40, 0x5d, 0x00, 0x00


	//----- nvinfo : EIATTR_MERCURY_ISA_VERSION
	.align		4
.L_27:
        /*0048*/ 	.byte	0x03, 0x5f
        /*004a*/ 	.short	0x0101


	//----- nvinfo : EIATTR_INT_WARP_WIDE_INSTR_OFFSETS
	.align		4
        /*004c*/ 	.byte	0x04, 0x31
        /*004e*/ 	.short	(.L_29 - .L_28)


	//   ....[0]....
.L_28:
        /*0050*/ 	.word	0x00000420


	//   ....[1]....
        /*0054*/ 	.word	0x00000440


	//   ....[2]....
        /*0058*/ 	.word	0x000004c0


	//   ....[3]....
        /*005c*/ 	.word	0x000004d0


	//   ....[4]....
        /*0060*/ 	.word	0x000004e0


	//   ....[5]....
        /*0064*/ 	.word	0x00000500


	//   ....[6]....
        /*0068*/ 	.word	0x00000590


	//   ....[7]....
        /*006c*/ 	.word	0x000005b0


	//----- nvinfo : EIATTR_COOP_GROUP_MASK_REGIDS
	.align		4
.L_29:
        /*0070*/ 	.byte	0x04, 0x29
        /*0072*/ 	.short	(.L_31 - .L_30)


	//   ....[0]....
.L_30:
        /*0074*/ 	.word	0xffffffff


	//   ....[1]....
        /*0078*/ 	.word	0xffffffff


	//   ....[2]....
        /*007c*/ 	.word	0xffffffff


	//   ....[3]....
        /*0080*/ 	.word	0xffffffff


	//   ....[4]....
        /*0084*/ 	.word	0xffffffff


	//   ....[5]....
        /*0088*/ 	.word	0xffffffff


	//----- nvinfo : EIATTR_COOP_GROUP_INSTR_OFFSETS
	.align		4
.L_31:
        /*008c*/ 	.byte	0x04, 0x28
        /*008e*/ 	.short	(.L_33 - .L_32)


	//   ....[0]....
.L_32:
        /*0090*/ 	.word	0x00000070


	//   ....[1]....
        /*0094*/ 	.word	0x00000080


	//   ....[2]....
        /*0098*/ 	.word	0x00000140


	//   ....[3]....
        /*009c*/ 	.word	0x00000310


	//   ....[4]....
        /*00a0*/ 	.word	0x00000350


	//   ....[5]....
        /*00a4*/ 	.word	0x000003a0


	//----- nvinfo : EIATTR_REG_RECONFIG
	.align		4
.L_33:
        /*00a8*/ 	.byte	0x01, 0x54
	.zero		2


	//----- nvinfo : EIATTR_SYSCALL_OFFSETS
	.align		4
        /*00ac*/ 	.byte	0x04, 0x46
        /*00ae*/ 	.short	(.L_35 - .L_34)


	//   ....[0]....
.L_34:
        /*00b0*/ 	.word	0x00001630


	//----- nvinfo : EIATTR_MBARRIER_INSTR_OFFSETS
	.align		4
.L_35:
        /*00b4*/ 	.byte	0x04, 0x39
        /*00b6*/ 	.short	(.L_37 - .L_36)


	//   ....[0]....
.L_36:
        /*00b8*/ 	.word	0x00000240
        /*00bc*/ 	.word	0x000000ff
        /*00c0*/ 	.word	0x00000000
        /*00c4*/ 	.short	0x0100
        /*00c6*/ 	.byte	0x08
	.zero		1


	//   ....[1]....
        /*00c8*/ 	.word	0x00000250
        /*00cc*/ 	.word	0x000000ff
        /*00d0*/ 	.word	0x00000030
        /*00d4*/ 	.short	0x0100
        /*00d6*/ 	.byte	0x08
	.zero		1


	//   ....[2]....
        /*00d8*/ 	.word	0x00000260
        /*00dc*/ 	.word	0x000000ff
        /*00e0*/ 	.word	0x00000008
        /*00e4*/ 	.short	0x0100
        /*00e6*/ 	.byte	0x08
	.zero		1


	//   ....[3]....
        /*00e8*/ 	.word	0x00000270
        /*00ec*/ 	.word	0x000000ff
        /*00f0*/ 	.word	0x00000038
        /*00f4*/ 	.short	0x0100
        /*00f6*/ 	.byte	0x08
	.zero		1


	//   ....[4]....
        /*00f8*/ 	.word	0x00000280
        /*00fc*/ 	.word	0x000000ff
        /*0100*/ 	.word	0x00000010
        /*0104*/ 	.short	0x0100
        /*0106*/ 	.byte	0x08
	.zero		1


	//   ....[5]....
        /*0108*/ 	.word	0x00000290
        /*010c*/ 	.word	0x000000ff
        /*0110*/ 	.word	0x00000040
        /*0114*/ 	.short	0x0100
        /*0116*/ 	.byte	0x08
	.zero		1


	//   ....[6]....
        /*0118*/ 	.word	0x000002a0
        /*011c*/ 	.word	0x000000ff
        /*0120*/ 	.word	0x00000018
        /*0124*/ 	.short	0x0100
        /*0126*/ 	.byte	0x08
	.zero		1


	//   ....[7]....
        /*0128*/ 	.word	0x000002b0
        /*012c*/ 	.word	0x000000ff
        /*0130*/ 	.word	0x00000048
        /*0134*/ 	.short	0x0100
        /*0136*/ 	.byte	0x08
	.zero		1


	//   ....[8]....
        /*0138*/ 	.word	0x000002c0
        /*013c*/ 	.word	0x000000ff
        /*0140*/ 	.word	0x00000020
        /*0144*/ 	.short	0x0100
        /*0146*/ 	.byte	0x08
	.zero		1


	//   ....[9]....
        /*0148*/ 	.word	0x000002d0
        /*014c*/ 	.word	0x000000ff
        /*0150*/ 	.word	0x00000050
        /*0154*/ 	.short	0x0100
        /*0156*/ 	.byte	0x08
	.zero		1


	//   ....[10]....
        /*0158*/ 	.word	0x000002e0
        /*015c*/ 	.word	0x000000ff
        /*0160*/ 	.word	0x00000028
        /*0164*/ 	.short	0x0100
        /*0166*/ 	.byte	0x08
	.zero		1


	//   ....[11]....
        /*0168*/ 	.word	0x000002f0
        /*016c*/ 	.word	0x000000ff
        /*0170*/ 	.word	0x00000058
        /*0174*/ 	.short	0x0100
        /*0176*/ 	.byte	0x08
	.zero		1


	//   ....[12]....
        /*0178*/ 	.word	0x000005f0
        /*017c*/ 	.word	0x000000ff
        /*0180*/ 	.word	0x00000090
        /*0184*/ 	.short	0x0100
        /*0186*/ 	.byte	0x08
	.zero		1


	//   ....[13]....
        /*0188*/ 	.word	0x00000660
        /*018c*/ 	.word	0x000000ff
        /*0190*/ 	.word	0x00000098
        /*0194*/ 	.short	0x0100
        /*0196*/ 	.byte	0x08
	.zero		1


	//   ....[14]....
        /*0198*/ 	.word	0x00000680
        /*019c*/ 	.word	0x000000ff
        /*01a0*/ 	.word	0x00000070
        /*01a4*/ 	.short	0x0100
        /*01a6*/ 	.byte	0x09
	.zero		1


	//   ....[15]....
        /*01a8*/ 	.word	0x00000690
        /*01ac*/ 	.word	0x000000ff
        /*01b0*/ 	.word	0x00000078
        /*01b4*/ 	.short	0x0100
        /*01b6*/ 	.byte	0x09
	.zero		1


	//   ....[16]....
        /*01b8*/ 	.word	0x000006a0
        /*01bc*/ 	.word	0x000000ff
        /*01c0*/ 	.word	0x00000080
        /*01c4*/ 	.short	0x0100
        /*01c6*/ 	.byte	0x09
	.zero		1


	//   ....[17]....
        /*01c8*/ 	.word	0x000006b0
        /*01cc*/ 	.word	0x000000ff
        /*01d0*/ 	.word	0x00000088
        /*01d4*/ 	.short	0x0100
        /*01d6*/ 	.byte	0x09
	.zero		1


	//   ....[18]....
        /*01d8*/ 	.word	0x00001510
        /*01dc*/ 	.word	0x0000005d
        /*01e0*/ 	.word	0x00000000
        /*01e4*/ 	.short	0x010a
        /*01e6*/ 	.byte	0x2a
	.zero		1


	//   ....[19]....
        /*01e8*/ 	.word	0x000016c0
        /*01ec*/ 	.word	0x00000003
        /*01f0*/ 	.word	0x00000000
        /*01f4*/ 	.short	0x010a
        /*01f6*/ 	.byte	0x3f
	.zero		1


	//   ....[20]....
        /*01f8*/ 	.word	0x00001700
        /*01fc*/ 	.word	0x00000003
        /*0200*/ 	.word	0x00000000
        /*0204*/ 	.short	0x010a
        /*0206*/ 	.byte	0x3f
	.zero		1


	//   ....[21]....
        /*0208*/ 	.word	0x00001900
        /*020c*/ 	.word	0x000000ff
        /*0210*/ 	.word	0x00000000
        /*0214*/ 	.short	0x010a
        /*0216*/ 	.byte	0x04
	.zero		1


	//   ....[22]....
        /*0218*/ 	.word	0x00001940
        /*021c*/ 	.word	0x000000ff
        /*0220*/ 	.word	0x00000000
        /*0224*/ 	.short	0x010a
        /*0226*/ 	.byte	0x04
	.zero		1


	//   ....[23]....
        /*0228*/ 	.word	0x00001aa0
        /*022c*/ 	.word	0x000000ff
        /*0230*/ 	.word	0x00000000
        /*0234*/ 	.short	0x0101
        /*0236*/ 	.byte	0x04
	.zero		1


	//   ....[24]....
        /*0238*/ 	.word	0x00001b90
        /*023c*/ 	.word	0x0000005e
        /*0240*/ 	.word	0x00000000
        /*0244*/ 	.short	0x0101
        /*0246*/ 	.byte	0x2f
	.zero		1


	//   ....[25]....
        /*0248*/ 	.word	0x00001c60
        /*024c*/ 	.word	0x000000ff
        /*0250*/ 	.word	0x00000000
        /*0254*/ 	.short	0x0101
        /*0256*/ 	.byte	0x06
	.zero		1


	//   ....[26]....
        /*0258*/ 	.word	0x00001d10
        /*025c*/ 	.word	0x0000005d
        /*0260*/ 	.word	0x00000010
        /*0264*/ 	.short	0x010a
        /*0266*/ 	.byte	0x2a
	.zero		1


	//   ....[27]....
        /*0268*/ 	.word	0x00005150
        /*026c*/ 	.word	0x00000060
        /*0270*/ 	.word	0x00000000
        /*0274*/ 	.short	0x0101
        /*0276*/ 	.byte	0x2f
	.zero		1


	//   ....[28]....
        /*0278*/ 	.word	0x00005ab0
        /*027c*/ 	.word	0x0000000a
        /*0280*/ 	.word	0x00000030
        /*0284*/ 	.short	0x010a
        /*0286*/ 	.byte	0x3f
	.zero		1


	//   ....[29]....
        /*0288*/ 	.word	0x00005e50
        /*028c*/ 	.word	0x00000005
        /*0290*/ 	.word	0x00000098
        /*0294*/ 	.short	0x0101
        /*0296*/ 	.byte	0x3f
	.zero		1


	//   ....[30]....
        /*0298*/ 	.word	0x000065d0
        /*029c*/ 	.word	0x00000009
        /*02a0*/ 	.word	0x00000000
        /*02a4*/ 	.short	0x010a
        /*02a6*/ 	.byte	0x3f
	.zero		1


	//   ....[31]....
        /*02a8*/ 	.word	0x00006650
        /*02ac*/ 	.word	0x00000008
        /*02b0*/ 	.word	0x00000000
        /*02b4*/ 	.short	0x010a
        /*02b6*/ 	.byte	0x3f
	.zero		1


	//   ....[32]....
        /*02b8*/ 	.word	0x000066e0
        /*02bc*/ 	.word	0x00000009
        /*02c0*/ 	.word	0x00000000
        /*02c4*/ 	.short	0x010a
        /*02c6*/ 	.byte	0x3f
	.zero		1


	//   ....[33]....
        /*02c8*/ 	.word	0x00006770
        /*02cc*/ 	.word	0x00000008
        /*02d0*/ 	.word	0x00000000
        /*02d4*/ 	.short	0x010a
        /*02d6*/ 	.byte	0x3f
	.zero		1


	//   ....[34]....
        /*02d8*/ 	.word	0x00006800
        /*02dc*/ 	.word	0x0000000b
        /*02e0*/ 	.word	0x00000000
        /*02e4*/ 	.short	0x010a
        /*02e6*/ 	.byte	0x3f
	.zero		1


	//   ....[35]....
        /*02e8*/ 	.word	0x00006890
        /*02ec*/ 	.word	0x00000003
        /*02f0*/ 	.word	0x00000000
        /*02f4*/ 	.short	0x010a
        /*02f6*/ 	.byte	0x3f
	.zero		1


	//   ....[36]....
        /*02f8*/ 	.word	0x000068f0
        /*02fc*/ 	.word	0x0000005f
        /*0300*/ 	.word	0x00000000
        /*0304*/ 	.short	0x010a
        /*0306*/ 	.byte	0x3f
	.zero		1


	//   ....[37]....
        /*0308*/ 	.word	0x00006940
        /*030c*/ 	.word	0x00000003
        /*0310*/ 	.word	0x00000000
        /*0314*/ 	.short	0x010a
        /*0316*/ 	.byte	0x3f
	.zero		1


	//   ....[38]....
        /*0318*/ 	.word	0x000069a0
        /*031c*/ 	.word	0x00000004
        /*0320*/ 	.word	0x00000000
        /*0324*/ 	.short	0x010a
        /*0326*/ 	.byte	0x3f
	.zero		1


	//   ....[39]....
        /*0328*/ 	.word	0x000069f0
        /*032c*/ 	.word	0x0000005f
        /*0330*/ 	.word	0x00000010
        /*0334*/ 	.short	0x010a
        /*0336*/ 	.byte	0x3f
	.zero		1


	//   ....[40]....
        /*0338*/ 	.word	0x00006ac0
        /*033c*/ 	.word	0x0000000a
        /*0340*/ 	.word	0x00000030
        /*0344*/ 	.short	0x010a
        /*0346*/ 	.byte	0x3f
	.zero		1


	//   ....[41]....
        /*0348*/ 	.word	0x00006b90
        /*034c*/ 	.word	0x00000009
        /*0350*/ 	.word	0x00000000
        /*0354*/ 	.short	0x010a
        /*0356*/ 	.byte	0x3f
	.zero		1


	//   ....[42]....
        /*0358*/ 	.word	0x00006be0
        /*035c*/ 	.word	0x00000008
        /*0360*/ 	.word	0x00000000
        /*0364*/ 	.short	0x010a
        /*0366*/ 	.byte	0x3f
	.zero		1


	//   ....[43]....
        /*0368*/ 	.word	0x00006c30
        /*036c*/ 	.word	0x00000009
        /*0370*/ 	.word	0x00000000
        /*0374*/ 	.short	0x010a
        /*0376*/ 	.byte	0x3f
	.zero		1


	//   ....[44]....
        /*0378*/ 	.word	0x00006c80
        /*037c*/ 	.word	0x00000008
        /*0380*/ 	.word	0x00000000
        /*0384*/ 	.short	0x010a
        /*0386*/ 	.byte	0x3f
	.zero		1


	//   ....[45]....
        /*0388*/ 	.word	0x00006cd0
        /*038c*/ 	.word	0x0000000b
        /*0390*/ 	.word	0x00000000
        /*0394*/ 	.short	0x010a
        /*0396*/ 	.byte	0x3f
	.zero		1


	//----- nvinfo : EIATTR_NUM_MBARRIERS
	.align		4
.L_37:
        /*0398*/ 	.byte	0x03, 0x38
        /*039a*/ 	.short	0x0012


	//----- nvinfo : EIATTR_EXIT_INSTR_OFFSETS
	.align		4
        /*039c*/ 	.byte	0x04, 0x1c
        /*039e*/ 	.short	(.L_39 - .L_38)


	//   ....[0]....
.L_38:
        /*03a0*/ 	.word	0x000011c0


	//   ....[1]....
        /*03a4*/ 	.word	0x00001220


	//   ....[2]....
        /*03a8*/ 	.word	0x000057e0


	//   ....[3]....
        /*03ac*/ 	.word	0x00005810


	//   ....[4]....
        /*03b0*/ 	.word	0x000068e0


	//----- nvinfo : EIATTR_MAX_THREADS
	.align		4
.L_39:
        /*03b4*/ 	.byte	0x04, 0x05
        /*03b6*/ 	.short	(.L_41 - .L_40)
.L_40:
        /*03b8*/ 	.word	0x00000180
        /*03bc*/ 	.word	0x00000001
        /*03c0*/ 	.word	0x00000001


	//----- nvinfo : EIATTR_CRS_STACK_SIZE
	.align		4
.L_41:
        /*03c4*/ 	.byte	0x04, 0x1e
        /*03c6*/ 	.short	(.L_43 - .L_42)
.L_42:
        /*03c8*/ 	.word	0x00000000


	//----- nvinfo : EIATTR_CBANK_PARAM_SIZE
	.align		4
.L_43:
        /*03cc*/ 	.byte	0x03, 0x19
        /*03ce*/ 	.short	0x0470


	//----- nvinfo : EIATTR_PARAM_CBANK
	.align		4
        /*03d0*/ 	.byte	0x04, 0x0a
        /*03d2*/ 	.short	(.L_45 - .L_44)
	.align		4
.L_44:
        /*03d4*/ 	.word	index@(.nv.constant0._ZN7cutlass13device_kernelINS_4gemm6kernel13GemmUniversalIN4cute5tupleIJiiiiEEENS1_10collective13CollectiveMmaINS1_34MainloopSm90TmaGmmaWarpSpecializedILi6ENS5_IJNS4_1CILi1EEESB_SB_EEENS1_32KernelTmaWarpSpecializedPingpongEEENS5_IJNSA_ILi64EEENSA_ILi128EEESF_EEEaNS5_IJlSB_lEEEaSI_NS4_8TiledMMAINS4_8MMA_AtomIJNS4_4SM904GMMA27MMA_64x128x32_S32S8S8_SS_TNEEEENS4_6LayoutISC_NS5_IJNSA_ILi0EEESQ_SQ_EEEEENS5_IJNS4_10UnderscoreEST_ST_EEEEENS4_13SM90_TMA_LOADENS4_14ComposedLayoutINS4_7SwizzleILi2ELi4ELi3EEENS4_18smem_ptr_flag_bitsILi8EEENSP_INS5_IJNSA_ILi8EEESF_EEENS5_IJSF_SB_EEEEEEEvNS4_8identityESW_S16_vS17_EENS_8epilogue10collective6detail29Sm90TmaWarpSpecializedAdapterINS1A_15DefaultEpilogueIaSI_SI_NS19_6thread17LinearCombinationIaLi1EiiLNS1E_9ScaleType4KindE0ELNS_15FloatRoundStyleE2EaEENS1_15EpilogueDefaultEEEEEvvEEEEvNT_6ParamsE)
        /*03d8*/ 	.short	0x0210
        /*03da*/ 	.short	0x0470


	//----- nvinfo : EIATTR_SW_WAR
	.align		4
.L_45:
        /*03dc*/ 	.byte	0x04, 0x36
        /*03de*/ 	.short	(.L_47 - .L_46)
.L_46:
        /*03e0*/ 	.word	0x00000008
.L_47:


//--------------------- .nv.callgraph             --------------------------
	.section	.nv.callgraph,"",@"SHT_CUDA_CALLGRAPH"
	.align	4
	.sectionentsize	8
	.align		4
        /*0000*/ 	.word	0x00000000
	.align		4
        /*0004*/ 	.word	0xffffffff
	.align		4
        /*0008*/ 	.word	index@(_ZN7cutlass13device_kernelINS_4gemm6kernel13GemmUniversalIN4cute5tupleIJiiiiEEENS1_10collective13CollectiveMmaINS1_34MainloopSm90TmaGmmaWarpSpecializedILi6ENS5_IJNS4_1CILi1EEESB_SB_EEENS1_32KernelTmaWarpSpecializedPingpongEEENS5_IJNSA_ILi64EEENSA_ILi128EEESF_EEEaNS5_IJlSB_lEEEaSI_NS4_8TiledMMAINS4_8MMA_AtomIJNS4_4SM904GMMA27MMA_64x128x32_S32S8S8_SS_TNEEEENS4_6LayoutISC_NS5_IJNSA_ILi0EEESQ_SQ_EEEEENS5_IJNS4_10UnderscoreEST_ST_EEEEENS4_13SM90_TMA_LOADENS4_14ComposedLayoutINS4_7SwizzleILi2ELi4ELi3EEENS4_18smem_ptr_flag_bitsILi8EEENSP_INS5_IJNSA_ILi8EEESF_EEENS5_IJSF_SB_EEEEEEEvNS4_8identityESW_S16_vS17_EENS_8epilogue10collective6detail29Sm90TmaWarpSpecializedAdapterINS1A_15DefaultEpilogueIaSI_SI_NS19_6thread17LinearCombinationIaLi1EiiLNS1E_9ScaleType4KindE0ELNS_15FloatRoundStyleE2EaEENS1_15EpilogueDefaultEEEEEvvEEEEvNT_6ParamsE)
	.align		4
        /*000c*/ 	.word	index@(__assertfail)
	.align		4
        /*0010*/ 	.word	0x00000000
	.align		4
        /*0014*/ 	.word	0xfffffffe
	.align		4
        /*0018*/ 	.word	0x00000000
	.align		4
        /*001c*/ 	.word	0xfffffffd
	.align		4
        /*0020*/ 	.word	0x00000000
	.align		4
        /*0024*/ 	.word	0xfffffffc


//--------------------- .nv.constant4             --------------------------
	.section	.nv.constant4,"a",@progbits
	.align	8
	.align		8
.nv.constant4:
        /*0000*/ 	.dword	__assertfail
	.align		8
        /*0008*/ 	.dword	__unnamed_1
	.align		8
        /*0010*/ 	.dword	_ZN40_INTERNAL_359543bf_4_k_cu_25b87475_215564cuda3std3__45__cpo5beginE
	.align		8
        /*0018*/ 	.dword	_ZN40_INTERNAL_359543bf_4_k_cu_25b87475_215564cuda3std3__45__cpo3endE
	.align		8
        /*0020*/ 	.dword	_ZN40_INTERNAL_359543bf_4_k_cu_25b87475_215564cuda3std3__45__cpo6cbeginE
	.align		8
        /*0028*/ 	.dword	_ZN40_INTERNAL_359543bf_4_k_cu_25b87475_215564cuda3std3__45__cpo4cendE
	.align		8
        /*0030*/ 	.dword	_ZN40_INTERNAL_359543bf_4_k_cu_25b87475_215564cuda3std3__442_GLOBAL__N__359543bf_4_k_cu_25b87475_215566ignoreE
	.align		8
        /*0038*/ 	.dword	_ZN40_INTERNAL_359543bf_4_k_cu_25b87475_215564cuda3std3__419piecewise_constructE
	.align		8
        /*0040*/ 	.dword	_ZN40_INTERNAL_359543bf_4_k_cu_25b87475_215564cuda3std3__48in_placeE
	.align		8
        /*0048*/ 	.dword	_ZN40_INTERNAL_359543bf_4_k_cu_25b87475_215564cuda3std6ranges3__45__cpo4swapE
	.align		8
        /*0050*/ 	.dword	_ZN40_INTERNAL_359543bf_4_k_cu_25b87475_215564cuda3std6ranges3__45__cpo9iter_moveE
	.align		8
        /*0058*/ 	.dword	_ZN40_INTERNAL_359543bf_4_k_cu_25b87475_215564cute7productE
	.align		8
        /*0060*/ 	.dword	_ZN40_INTERNAL_359543bf_4_k_cu_25b87475_215564cute1_E
	.align		8
        /*0068*/ 	.dword	$str$22
	.align		8
        /*0070*/ 	.dword	$str$23


//--------------------- .text._ZN7cutlass13device_kernelINS_4gemm6kernel13GemmUniversalIN4cute5tupleIJiiiiEEENS1_10collective13CollectiveMmaINS1_34MainloopSm90TmaGmmaWarpSpecializedILi6ENS5_IJNS4_1CILi1EEESB_SB_EEENS1_32KernelTmaWarpSpecializedPingpongEEENS5_IJNSA_ILi64EEENSA_ILi128EEESF_EEEaNS5_IJlSB_lEEEaSI_NS4_8TiledMMAINS4_8MMA_AtomIJNS4_4SM904GMMA27MMA_64x128x32_S32S8S8_SS_TNEEEENS4_6LayoutISC_NS5_IJNSA_ILi0EEESQ_SQ_EEEEENS5_IJNS4_10UnderscoreEST_ST_EEEEENS4_13SM90_TMA_LOADENS4_14ComposedLayoutINS4_7SwizzleILi2ELi4ELi3EEENS4_18smem_ptr_flag_bitsILi8EEENSP_INS5_IJNSA_ILi8EEESF_EEENS5_IJSF_SB_EEEEEEEvNS4_8identityESW_S16_vS17_EENS_8epilogue10collective6detail29Sm90TmaWarpSpecializedAdapterINS1A_15DefaultEpilogueIaSI_SI_NS19_6thread17LinearCombinationIaLi1EiiLNS1E_9ScaleType4KindE0ELNS_15FloatRoundStyleE2EaEENS1_15EpilogueDefaultEEEEEvvEEEEvNT_6ParamsE --------------------------
	.section	.text._ZN7cutlass13device_kernelINS_4gemm6kernel13GemmUniversalIN4cute5tupleIJiiiiEEENS1_10collective13CollectiveMmaINS1_34MainloopSm90TmaGmmaWarpSpecializedILi6ENS5_IJNS4_1CILi1EEESB_SB_EEENS1_32KernelTmaWarpSpecializedPingpongEEENS5_IJNSA_ILi64EEENSA_ILi128EEESF_EEEaNS5_IJlSB_lEEEaSI_NS4_8TiledMMAINS4_8MMA_AtomIJNS4_4SM904GMMA27MMA_64x128x32_S32S8S8_SS_TNEEEENS4_6LayoutISC_NS5_IJNSA_ILi0EEESQ_SQ_EEEEENS5_IJNS4_10UnderscoreEST_ST_EEEEENS4_13SM90_TMA_LOADENS4_14ComposedLayoutINS4_7SwizzleILi2ELi4ELi3EEENS4_18smem_ptr_flag_bitsILi8EEENSP_INS5_IJNSA_ILi8EEESF_EEENS5_IJSF_SB_EEEEEEEvNS4_8identityESW_S16_vS17_EENS_8epilogue10collective6detail29Sm90TmaWarpSpecializedAdapterINS1A_15DefaultEpilogueIaSI_SI_NS19_6thread17LinearCombinationIaLi1EiiLNS1E_9ScaleType4KindE0ELNS_15FloatRoundStyleE2EaEENS1_15EpilogueDefaultEEEEEvvEEEEvNT_6ParamsE,"ax",@progbits
	.align	128
.text._ZN7cutlass13device_kernelINS_4gemm6kernel13GemmUniversalIN4cute5tupleIJiiiiEEENS1_10collective13CollectiveMmaINS1_34MainloopSm90TmaGmmaWarpSpecializedILi6ENS5_IJNS4_1CILi1EEESB_SB_EEENS1_32KernelTmaWarpSpecializedPingpongEEENS5_IJNSA_ILi64EEENSA_ILi128EEESF_EEEaNS5_IJlSB_lEEEaSI_NS4_8TiledMMAINS4_8MMA_AtomIJNS4_4SM904GMMA27MMA_64x128x32_S32S8S8_SS_TNEEEENS4_6LayoutISC_NS5_IJNSA_ILi0EEESQ_SQ_EEEEENS5_IJNS4_10UnderscoreEST_ST_EEEEENS4_13SM90_TMA_LOADENS4_14ComposedLayoutINS4_7SwizzleILi2ELi4ELi3EEENS4_18smem_ptr_flag_bitsILi8EEENSP_INS5_IJNSA_ILi8EEESF_EEENS5_IJSF_SB_EEEEEEEvNS4_8identityESW_S16_vS17_EENS_8epilogue10collective6detail29Sm90TmaWarpSpecializedAdapterINS1A_15DefaultEpilogueIaSI_SI_NS19_6thread17LinearCombinationIaLi1EiiLNS1E_9ScaleType4KindE0ELNS_15FloatRoundStyleE2EaEENS1_15EpilogueDefaultEEEEEvvEEEEvNT_6ParamsE:
        .type           _ZN7cutlass13device_kernelINS_4gemm6kernel13GemmUniversalIN4cute5tupleIJiiiiEEENS1_10collective13CollectiveMmaINS1_34MainloopSm90TmaGmmaWarpSpecializedILi6ENS5_IJNS4_1CILi1EEESB_SB_EEENS1_32KernelTmaWarpSpecializedPingpongEEENS5_IJNSA_ILi64EEENSA_ILi128EEESF_EEEaNS5_IJlSB_lEEEaSI_NS4_8TiledMMAINS4_8MMA_AtomIJNS4_4SM904GMMA27MMA_64x128x32_S32S8S8_SS_TNEEEENS4_6LayoutISC_NS5_IJNSA_ILi0EEESQ_SQ_EEEEENS5_IJNS4_10UnderscoreEST_ST_EEEEENS4_13SM90_TMA_LOADENS4_14ComposedLayoutINS4_7SwizzleILi2ELi4ELi3EEENS4_18smem_ptr_flag_bitsILi8EEENSP_INS5_IJNSA_ILi8EEESF_EEENS5_IJSF_SB_EEEEEEEvNS4_8identityESW_S16_vS17_EENS_8epilogue10collective6detail29Sm90TmaWarpSpecializedAdapterINS1A_15DefaultEpilogueIaSI_SI_NS19_6thread17LinearCombinationIaLi1EiiLNS1E_9ScaleType4KindE0ELNS_15FloatRoundStyleE2EaEENS1_15EpilogueDefaultEEEEEvvEEEEvNT_6ParamsE,@function
        .size           _ZN7cutlass13device_kernelINS_4gemm6kernel13GemmUniversalIN4cute5tupleIJiiiiEEENS1_10collective13CollectiveMmaINS1_34MainloopSm90TmaGmmaWarpSpecializedILi6ENS5_IJNS4_1CILi1EEESB_SB_EEENS1_32KernelTmaWarpSpecializedPingpongEEENS5_IJNSA_ILi64EEENSA_ILi128EEESF_EEEaNS5_IJlSB_lEEEaSI_NS4_8TiledMMAINS4_8MMA_AtomIJNS4_4SM904GMMA27MMA_64x128x32_S32S8S8_SS_TNEEEENS4_6LayoutISC_NS5_IJNSA_ILi0EEESQ_SQ_EEEEENS5_IJNS4_10UnderscoreEST_ST_EEEEENS4_13SM90_TMA_LOADENS4_14ComposedLayoutINS4_7SwizzleILi2ELi4ELi3EEENS4_18smem_ptr_flag_bitsILi8EEENSP_INS5_IJNSA_ILi8EEESF_EEENS5_IJSF_SB_EEEEEEEvNS4_8identityESW_S16_vS17_EENS_8epilogue10collective6detail29Sm90TmaWarpSpecializedAdapterINS1A_15DefaultEpilogueIaSI_SI_NS19_6thread17LinearCombinationIaLi1EiiLNS1E_9ScaleType4KindE0ELNS_15FloatRoundStyleE2EaEENS1_15EpilogueDefaultEEEEEvvEEEEvNT_6ParamsE,(.L_x_205 - _ZN7cutlass13device_kernelINS_4gemm6kernel13GemmUniversalIN4cute5tupleIJiiiiEEENS1_10collective13CollectiveMmaINS1_34MainloopSm90TmaGmmaWarpSpecializedILi6ENS5_IJNS4_1CILi1EEESB_SB_EEENS1_32KernelTmaWarpSpecializedPingpongEEENS5_IJNSA_ILi64EEENSA_ILi128EEESF_EEEaNS5_IJlSB_lEEEaSI_NS4_8TiledMMAINS4_8MMA_AtomIJNS4_4SM904GMMA27MMA_64x128x32_S32S8S8_SS_TNEEEENS4_6LayoutISC_NS5_IJNSA_ILi0EEESQ_SQ_EEEEENS5_IJNS4_10UnderscoreEST_ST_EEEEENS4_13SM90_TMA_LOADENS4_14ComposedLayoutINS4_7SwizzleILi2ELi4ELi3EEENS4_18smem_ptr_flag_bitsILi8EEENSP_INS5_IJNSA_ILi8EEESF_EEENS5_IJSF_SB_EEEEEEEvNS4_8identityESW_S16_vS17_EENS_8epilogue10collective6detail29Sm90TmaWarpSpecializedAdapterINS1A_15DefaultEpilogueIaSI_SI_NS19_6thread17LinearCombinationIaLi1EiiLNS1E_9ScaleType4KindE0ELNS_15FloatRoundStyleE2EaEENS1_15EpilogueDefaultEEEEEvvEEEEvNT_6ParamsE)
        .other          _ZN7cutlass13device_kernelINS_4gemm6kernel13GemmUniversalIN4cute5tupleIJiiiiEEENS1_10collective13CollectiveMmaINS1_34MainloopSm90TmaGmmaWarpSpecializedILi6ENS5_IJNS4_1CILi1EEESB_SB_EEENS1_32KernelTmaWarpSpecializedPingpongEEENS5_IJNSA_ILi64EEENSA_ILi128EEESF_EEEaNS5_IJlSB_lEEEaSI_NS4_8TiledMMAINS4_8MMA_AtomIJNS4_4SM904GMMA27MMA_64x128x32_S32S8S8_SS_TNEEEENS4_6LayoutISC_NS5_IJNSA_ILi0EEESQ_SQ_EEEEENS5_IJNS4_10UnderscoreEST_ST_EEEEENS4_13SM90_TMA_LOADENS4_14ComposedLayoutINS4_7SwizzleILi2ELi4ELi3EEENS4_18smem_ptr_flag_bitsILi8EEENSP_INS5_IJNSA_ILi8EEESF_EEENS5_IJSF_SB_EEEEEEEvNS4_8identityESW_S16_vS17_EENS_8epilogue10collective6detail29Sm90TmaWarpSpecializedAdapterINS1A_15DefaultEpilogueIaSI_SI_NS19_6thread17LinearCombinationIaLi1EiiLNS1E_9ScaleType4KindE0ELNS_15FloatRoundStyleE2EaEENS1_15EpilogueDefaultEEEEEvvEEEEvNT_6ParamsE,@"STO_CUDA_ENTRY STV_DEFAULT"
_ZN7cutlass13device_kernelINS_4gemm6kernel13GemmUniversalIN4cute5tupleIJiiiiEEENS1_10collective13CollectiveMmaINS1_34MainloopSm90TmaGmmaWarpSpecializedILi6ENS5_IJNS4_1CILi1EEESB_SB_EEENS1_32KernelTmaWarpSpecializedPingpongEEENS5_IJNSA_ILi64EEENSA_ILi128EEESF_EEEaNS5_IJlSB_lEEEaSI_NS4_8TiledMMAINS4_8MMA_AtomIJNS4_4SM904GMMA27MMA_64x128x32_S32S8S8_SS_TNEEEENS4_6LayoutISC_NS5_IJNSA_ILi0EEESQ_SQ_EEEEENS5_IJNS4_10UnderscoreEST_ST_EEEEENS4_13SM90_TMA_LOADENS4_14ComposedLayoutINS4_7SwizzleILi2ELi4ELi3EEENS4_18smem_ptr_flag_bitsILi8EEENSP_INS5_IJNSA_ILi8EEESF_EEENS5_IJSF_SB_EEEEEEEvNS4_8identityESW_S16_vS17_EENS_8epilogue10collective6detail29Sm90TmaWarpSpecializedAdapterINS1A_15DefaultEpilogueIaSI_SI_NS19_6thread17LinearCombinationIaLi1EiiLNS1E_9ScaleType4KindE0ELNS_15FloatRoundStyleE2EaEENS1_15EpilogueDefaultEEEEEvvEEEEvNT_6ParamsE:
[----:B------:R-:W0:Y:S02]  /*0000*/  LDC R1, c[0x0][0x28] ;  /* 0x00000a00ff017b82 */ /* 0x000e240000000800 */
[----:B0-----:R-:W-:Y:S01]  /*0010*/  VIADD R1, R1, 0xfffffff8 ;  /* 0xfffffff801017836 */ /* 0x001fe20000000000 */
[----:B------:R-:W0:Y:S01]  /*0020*/  S2R R4, SR_TID.X ;  /* 0x0000000000047919 */ /* 0x000e220000002100 */
[----:B------:R-:W-:Y:S01]  /*0030*/  ELECT P0, URZ, PT ;  /* 0x00000000003f782f */ /* 0x000fe20003800000 */
[----:B------:R-:W-:Y:S01]  /*0040*/  BSSY B0, `(.L_x_0) ;  /* 0x000000f000007945 */ /* 0x000fe20003800000 */
[--C-:B0-----:R-:W-:Y:S02]  /*0050*/  SHF.R.U32.HI R0, RZ, 0x5, R4.reuse ;  /* 0x00000005ff007819 */ /* 0x101fe40000011604 */
[----:B------:R-:W-:-:S03]  /*0060*/  SHF.R.U32.HI R5, RZ, 0x7, R4 ;  /* 0x00000007ff057819 */ /* 0x000fc60000011604 */
[----:B------:R-:W0:Y:S04]  /*0070*/  SHFL.IDX PT, R2, R0, RZ, 0x1f ;  /* 0x00001fff00027589 */ /* 0x000e2800000e0000 */
[----:B------:R1:W2:Y:S01]  /*0080*/  SHFL.IDX PT, R8, R5, RZ, 0x1f ;  /* 0x00001fff05087589 */ /* 0x0002a200000e0000 */
[----:B0-----:R-:W-:-:S13]  /*0090*/  ISETP.NE.OR P0, PT, R2, RZ, !P0 ;  /* 0x000000ff0200720c */ /* 0x001fda0004705670 */
[----:B-12---:R-:W-:Y:S05]  /*00a0*/  @P0 BRA `(.L_x_1) ;  /* 0x0000000000200947 */ /* 0x006fea0003800000 */
[----:B------:R-:W-:Y:S02]  /*00b0*/  ULDC.64 UR4, c[0x0][0x198] ;  /* 0x0000660000047ab9 */ /* 0x000fe40000000a00 */
[----:B------:R-:W-:Y:S02]  /*00c0*/  UIADD3 UR6, UP0, UR4, 0xf0, URZ ;  /* 0x000000f004067890 */ /* 0x000fe4000ff1e03f */
[----:B------:R-:W-:Y:S02]  /*00d0*/  UIADD3 UR4, UP1, UR4, 0x1f0, URZ ;  /* 0x000001f004047890 */ /* 0x000fe4000ff3e03f */
[----:B------:R-:W-:Y:S02]  /*00e0*/  UIADD3.X UR7, URZ, UR5, URZ, UP0, !UPT ;  /* 0x000000053f077290 */ /* 0x000fe400087fe43f */
[----:B------:R-:W-:-:S07]  /*00f0*/  UIADD3.X UR5, URZ, UR5, URZ, UP1, !UPT ;  /* 0x000000053f057290 */ /* 0x000fce0008ffe43f */
[----:B------:R0:W-:Y:S02]  /*0100*/  UTMACCTL.PF [UR6] ;  /* 0x00000000060079b9 */ /* 0x0001e40008040000 */
[----:B------:R0:W-:Y:S02]  /*0110*/  UTMACCTL.PF [UR4] ;  /* 0x00000000040079b9 */ /* 0x0001e40008040000 */
[----:B0-----:R-:W-:Y:S01]  /*0120*/  NOP ;  /* 0x0000000000007918 */ /* 0x001fe20000000000 */
.L_x_1:
[----:B------:R-:W-:Y:S05]  /*0130*/  BSYNC B0 ;  /* 0x0000000000007941 */ /* 0x000fea0003800000 */
.L_x_0:
[----:B------:R-:W0:Y:S02]  /*0140*/  SHFL.IDX PT, R3, R0, RZ, 0x1f ;  /* 0x00001fff00037589 */ /* 0x000e2400000e0000 */
[----:B0-----:R-:W-:-:S13]  /*0150*/  ISETP.NE.AND P0, PT, R3, RZ, PT ;  /* 0x000000ff0300720c */ /* 0x001fda0003f05270 */
[----:B------:R-:W-:Y:S05]  /*0160*/  @P0 BRA `(.L_x_2) ;  /* 0x0000000000680947 */ /* 0x000fea0003800000 */
[----:B------:R-:W0:Y:S01]  /*0170*/  S2UR UR8, SR_CgaCtaId ;  /* 0x00000000000879c3 */ /* 0x000e220000008800 */
[----:B------:R-:W-:Y:S01]  /*0180*/  UMOV UR4, 0x400 ;  /* 0x0000040000047882 */ /* 0x000fe20000000000 */
[----:B------:R-:W-:Y:S01]  /*0190*/  UMOV UR5, 0x1 ;  /* 0x0000000100057882 */ /* 0x000fe20000000000 */
[----:B------:R-:W-:Y:S01]  /*01a0*/  UMOV UR6, 0x80 ;  /* 0x0000008000067882 */ /* 0x000fe20000000000 */
[----:B------:R-:W-:Y:S01]  /*01b0*/  ELECT P0, URZ, PT ;  /* 0x00000000003f782f */ /* 0x000fe20003800000 */
[----:B------:R-:W-:-:S04]  /*01c0*/  UIADD3 UR6, -UR6, 0x100000, URZ ;  /* 0x0010000006067890 */ /* 0x000fc8000fffe13f */
[----:B------:R-:W-:Y:S02]  /*01d0*/  USHF.L.U32 UR7, UR6, 0xb, URZ ;  /* 0x0000000b06077899 */ /* 0x000fe4000800063f */
[----:B------:R-:W-:Y:S02]  /*01e0*/  USHF.L.U32 UR6, UR6, 0x1, URZ ;  /* 0x0000000106067899 */ /* 0x000fe4000800063f */
[----:B0-----:R-:W-:Y:S02]  /*01f0*/  ULEA UR8, UR8, UR4, 0x18 ;  /* 0x0000000408087291 */ /* 0x001fe4000f8ec03f */
[----:B------:R-:W-:-:S04]  /*0200*/  UIADD3 UR4, -UR5, 0x100000, URZ ;  /* 0x0010000005047890 */ /* 0x000fc8000fffe13f */
[----:B------:R-:W-:Y:S02]  /*0210*/  USHF.L.U32 UR5, UR4, 0xb, URZ ;  /* 0x0000000b04057899 */ /* 0x000fe4000800063f */
[----:B------:R-:W-:Y:S01]  /*0220*/  USHF.L.U32 UR4, UR4, 0x1, URZ ;  /* 0x0000000104047899 */ /* 0x000fe2000800063f */
[----:B------:R-:W0:Y:S11]  /*0230*/  FENCE.VIEW.ASYNC.S ;  /* 0x00000000000073c6 */ /* 0x000e360000000000 */
[----:B0-----:R0:W1:Y:S01]  /*0240*/  SYNCS.EXCH.64 URZ, [UR8], UR4 ;  /* 0x00000004083f75b2 */ /* 0x0010620008000100 */
[----:B------:R0:W2:Y:S01]  /*0250*/  SYNCS.EXCH.64 URZ, [UR8+0x30], UR6 ;  /* 0x00003006083f75b2 */ /* 0x0000a20008000100 */
[----:B------:R0:W3:Y:S01]  /*0260*/  SYNCS.EXCH.64 URZ, [UR8+0x8], UR4 ;  /* 0x00000804083f75b2 */ /* 0x0000e20008000100 */
[----:B------:R0:W4:Y:S01]  /*0270*/  SYNCS.EXCH.64 URZ, [UR8+0x38], UR6 ;  /* 0x00003806083f75b2 */ /* 0x0001220008000100 */
[----:B------:R0:W0:Y:S01]  /*0280*/  SYNCS.EXCH.64 URZ, [UR8+0x10], UR4 ;  /* 0x00001004083f75b2 */ /* 0x0000220008000100 */
[----:B------:R0:W0:Y:S01]  /*0290*/  SYNCS.EXCH.64 URZ, [UR8+0x40], UR6 ;  /* 0x00004006083f75b2 */ /* 0x0000220008000100 */
[----:B------:R0:W0:Y:S01]  /*02a0*/  SYNCS.EXCH.64 URZ, [UR8+0x18], UR4 ;  /* 0x00001804083f75b2 */ /* 0x0000220008000100 */
[----:B------:R0:W0:Y:S01]  /*02b0*/  SYNCS.EXCH.64 URZ, [UR8+0x48], UR6 ;  /* 0x00004806083f75b2 */ /* 0x0000220008000100 */
[----:B------:R0:W0:Y:S01]  /*02c0*/  SYNCS.EXCH.64 URZ, [UR8+0x20], UR4 ;  /* 0x00002004083f75b2 */ /* 0x0000220008000100 */
[----:B------:R0:W0:Y:S01]  /*02d0*/  SYNCS.EXCH.64 URZ, [UR8+0x50], UR6 ;  /* 0x00005006083f75b2 */ /* 0x0000220008000100 */
[----:B------:R0:W0:Y:S01]  /*02e0*/  SYNCS.EXCH.64 URZ, [UR8+0x28], UR4 ;  /* 0x00002804083f75b2 */ /* 0x0000220008000100 */
[----:B------:R0:W0:Y:S01]  /*02f0*/  SYNCS.EXCH.64 URZ, [UR8+0x58], UR6 ;  /* 0x00005806083f75b2 */ /* 0x0000220008000100 */
[----:B------:R-:W-:Y:S01]  /*0300*/  NOP ;  /* 0x0000000000007918 */ /* 0x000fe20000000000 */
.L_x_2:
[----:B------:R-:W5:Y:S01]  /*0310*/  SHFL.IDX PT, R6, R0, RZ, 0x1f ;  /* 0x00001fff00067589 */ /* 0x000f6200000e0000 */
[----:B------:R-:W-:Y:S01]  /*0320*/  ELECT P0, URZ, PT ;  /* 0x00000000003f782f */ /* 0x000fe20003800000 */
[----:B------:R-:W-:Y:S01]  /*0330*/  NOP ;  /* 0x0000000000007918 */ /* 0x000fe20000000000 */
[----:B------:R-:W-:Y:S01]  /*0340*/  ELECT P1, URZ, PT ;  /* 0x00000000003f782f */ /* 0x000fe20003820000 */
[----:B------:R-:W1:Y:S01]  /*0350*/  SHFL.IDX PT, R3, R0, RZ, 0x1f ;  /* 0x00001fff00037589 */ /* 0x000e6200000e0000 */
[----:B0-----:R-:W-:Y:S01]  /*0360*/  UMOV UR4, 0x20 ;  /* 0x0000002000047882 */ /* 0x001fe20000000000 */
[----:B------:R-:W-:Y:S01]  /*0370*/  UMOV UR11, 0x80 ;  /* 0x00000080000b7882 */ /* 0x000fe20000000000 */
[----:B------:R-:W-:Y:S01]  /*0380*/  NOP ;  /* 0x0000000000007918 */ /* 0x000fe20000000000 */
[C---:B------:R-:W-:Y:S01]  /*0390*/  VIADD R33, R8.reuse, 0xffffffff ;  /* 0xffffffff08217836 */ /* 0x040fe20000000000 */
[----:B------:R-:W0:Y:S01]  /*03a0*/  SHFL.IDX PT, R5, R5, RZ, 0x1f ;  /* 0x00001fff05057589 */ /* 0x000e2200000e0000 */
[----:B------:R-:W-:Y:S01]  /*03b0*/  ULDC.64 UR36, c[0x0][0x208] ;  /* 0x0000820000247ab9 */ /* 0x000fe20000000a00 */
[----:B------:R-:W-:-:S02]  /*03c0*/  ISETP.NE.AND P2, PT, R8, RZ, PT ;  /* 0x000000ff0800720c */ /* 0x000fc40003f45270 */
[----:B------:R-:W-:Y:S02]  /*03d0*/  ISETP.GE.U32.AND P3, PT, R33, 0x2, PT ;  /* 0x000000022100780c */ /* 0x000fe40003f66070 */
[----:B-----5:R-:W-:Y:S02]  /*03e0*/  ISETP.NE.OR P0, PT, R6, RZ, !P0 ;  /* 0x000000ff0600720c */ /* 0x020fe40004705670 */
[----:B-1----:R-:W-:Y:S02]  /*03f0*/  ISETP.NE.OR P1, PT, R3, RZ, !P1 ;  /* 0x000000ff0300720c */ /* 0x002fe40004f25670 */
[----:B------:R-:W-:-:S04]  /*0400*/  SHF.R.S32.HI R3, RZ, 0x1f, R2 ;  /* 0x0000001fff037819 */ /* 0x000fc80000011402 */
[----:B------:R-:W-:-:S05]  /*0410*/  LEA.HI R3, R3, R2, RZ, 0x2 ;  /* 0x0000000203037211 */ /* 0x000fca00078f10ff */
[----:B------:R-:W-:Y:S01]  /*0420*/  VOTEU.ALL UP0, P0 ;  /* 0x00000000003f7886 */ /* 0x000fe20000000000 */
[----:B------:R-:W-:Y:S01]  /*0430*/  LOP3.LUT R3, R3, 0xfffffffc, RZ, 0xc0, !PT ;  /* 0xfffffffc03037812 */ /* 0x000fe200078ec0ff */
[----:B------:R-:W-:-:S03]  /*0440*/  VOTEU.ALL UP1, P1 ;  /* 0x00000000003f7886 */ /* 0x000fc60000820000 */
[----:B------:R-:W1:Y:S01]  /*0450*/  @!UP0 S2UR UR7, SR_CgaCtaId ;  /* 0x00000000000789c3 */ /* 0x000e620000008800 */
[----:B------:R-:W-:Y:S01]  /*0460*/  @!UP0 UMOV UR6, 0x400 ;  /* 0x0000040000068882 */ /* 0x000fe20000000000 */
[----:B------:R-:W-:-:S04]  /*0470*/  @!UP0 UIADD3 UR4, -UR4, 0x100000, URZ ;  /* 0x0010000004048890 */ /* 0x000fc8000fffe13f */
[----:B------:R-:W-:Y:S02]  /*0480*/  @!UP0 USHF.L.U32 UR5, UR4, 0xb, URZ ;  /* 0x0000000b04058899 */ /* 0x000fe4000800063f */
[----:B------:R-:W-:Y:S01]  /*0490*/  @!UP0 USHF.L.U32 UR4, UR4, 0x1, URZ ;  /* 0x0000000104048899 */ /* 0x000fe2000800063f */
[----:B------:R-:W-:Y:S01]  /*04a0*/  IMAD.IADD R0, R2, 0x1, -R3 ;  /* 0x0000000102007824 */ /* 0x000fe200078e0a03 */
[----:B------:R-:W-:Y:S01]  /*04b0*/  @!UP1 UMOV UR9, 0x400 ;  /* 0x0000040000099882 */ /* 0x000fe20000000000 */
[----:B------:R-:W-:Y:S01]  /*04c0*/  VOTEU.ALL UP2, P1 ;  /* 0x00000000003f7886 */ /* 0x000fe20000840000 */
[----:B------:R-:W-:Y:S01]  /*04d0*/  VOTEU.ALL UP3, P1 ;  /* 0x00000000003f7886 */ /* 0x000fe20000860000 */
[----:B------:R-:W-:Y:S01]  /*04e0*/  VOTEU.ALL UP4, P1 ;  /* 0x00000000003f7886 */ /* 0x000fe20000880000 */
[----:B------:R-:W5:Y:S01]  /*04f0*/  @!UP1 S2UR UR10, SR_CgaCtaId ;  /* 0x00000000000a99c3 */ /* 0x000f620000008800 */
[----:B------:R-:W-:Y:S01]  /*0500*/  VOTEU.ALL UP5, P1 ;  /* 0x00000000003f7886 */ /* 0x000fe200008a0000 */
[----:B------:R-:W-:-:S04]  /*0510*/  SHF.R.S32.HI R3, RZ, 0x1f, R4 ;  /* 0x0000001fff037819 */ /* 0x000fc80000011404 */
[----:B------:R-:W-:-:S04]  /*0520*/  LEA.HI R3, R3, R4, RZ, 0x7 ;  /* 0x0000000403037211 */ /* 0x000fc800078f38ff */
[----:B------:R-:W-:-:S05]  /*0530*/  LOP3.LUT R3, R3, 0xffffff80, RZ, 0xc0, !PT ;  /* 0xffffff8003037812 */ /* 0x000fca00078ec0ff */
[----:B------:R-:W-:Y:S01]  /*0540*/  IMAD.IADD R3, R4, 0x1, -R3 ;  /* 0x0000000104037824 */ /* 0x000fe200078e0a03 */
[----:B-1----:R-:W-:Y:S02]  /*0550*/  @!UP0 ULEA UR8, UR7, UR6, 0x18 ;  /* 0x0000000607088291 */ /* 0x002fe4000f8ec03f */
[----:B------:R-:W-:-:S04]  /*0560*/  @!UP1 UIADD3 UR6, -UR11, 0x100000, URZ ;  /* 0x001000000b069890 */ /* 0x000fc8000fffe13f */
[----:B------:R-:W-:Y:S02]  /*0570*/  @!UP1 USHF.L.U32 UR7, UR6, 0xb, URZ ;  /* 0x0000000b06079899 */ /* 0x000fe4000800063f */
[----:B------:R-:W-:Y:S01]  /*0580*/  @!UP1 USHF.L.U32 UR6, UR6, 0x1, URZ ;  /* 0x0000000106069899 */ /* 0x000fe2000800063f */
[----:B------:R-:W-:Y:S01]  /*0590*/  VOTEU.ALL UP0, P0 ;  /* 0x00000000003f7886 */ /* 0x000fe20000000000 */
[----:B-----5:R-:W-:Y:S01]  /*05a0*/  @!UP1 ULEA UR9, UR10, UR9, 0x18 ;  /* 0x000000090a099291 */ /* 0x020fe2000f8ec03f */
[----:B------:R-:W-:Y:S02]  /*05b0*/  VOTEU.ALL UP1, P0 ;  /* 0x00000000003f7886 */ /* 0x000fe40000020000 */
[----:B------:R-:W-:Y:S01]  /*05c0*/  ULDC.64 UR10, c[0x0][0x598] ;  /* 0x00016600000a7ab9 */ /* 0x000fe20000000a00 */
[----:B------:R-:W-:Y:S01]  /*05d0*/  ISETP.NE.AND P0, PT, R0, 0x3, PT ;  /* 0x000000030000780c */ /* 0x000fe20003f05270 */
[----:B------:R-:W1:Y:S02]  /*05e0*/  FENCE.VIEW.ASYNC.S ;  /* 0x00000000000073c6 */ /* 0x000e640000000000 */
[----:B-1----:R1:W2:Y:S01]  /*05f0*/  @!UP0 SYNCS.EXCH.64 URZ, [UR8+0x90], UR4 ;  /* 0x00009004083f85b2 */ /* 0x0022a20008000100 */
[----:B------:R-:W-:-:S02]  /*0600*/  ISETP.NE.U32.AND P1, PT, RZ, UR10, PT ;  /* 0x0000000aff007c0c */ /* 0x000fc4000bf25070 */
[----:B------:R-:W-:Y:S02]  /*0610*/  ISETP.EQ.OR P0, PT, R0, RZ, !P0 ;  /* 0x000000ff0000720c */ /* 0x000fe40004702670 */
[----:B------:R-:W-:Y:S02]  /*0620*/  ISETP.NE.AND.EX P1, PT, RZ, UR11, PT, P1 ;  /* 0x0000000bff007c0c */ /* 0x000fe4000bf25310 */
[----:B------:R-:W-:-:S04]  /*0630*/  ISETP.EQ.AND P0, PT, R8, RZ, P0 ;  /* 0x000000ff0800720c */ /* 0x000fc80000702270 */
[----:B------:R-:W-:-:S04]  /*0640*/  SEL R16, RZ, 0x1, !P0 ;  /* 0x00000001ff107807 */ /* 0x000fc80004000000 */
[----:B------:R-:W-:Y:S01]  /*0650*/  SEL R16, R16, 0x2, P3 ;  /* 0x0000000210107807 */ /* 0x000fe20001800000 */
[----:B------:R1:W2:Y:S01]  /*0660*/  @!UP1 SYNCS.EXCH.64 URZ, [UR8+0x98], UR4 ;  /* 0x00009804083f95b2 */ /* 0x0002a20008000100 */
[----:B------:R-:W-:Y:S01]  /*0670*/  NOP ;  /* 0x0000000000007918 */ /* 0x000fe20000000000 */
[----:B------:R1:W2:Y:S01]  /*0680*/  @!UP2 SYNCS.EXCH.64 URZ, [UR9+0x70], UR6 ;  /* 0x00007006093fa5b2 */ /* 0x0002a20008000100 */
[----:B------:R1:W2:Y:S01]  /*0690*/  @!UP3 SYNCS.EXCH.64 URZ, [UR9+0x78], UR6 ;  /* 0x00007806093fb5b2 */ /* 0x0002a20008000100 */
[----:B------:R1:W2:Y:S01]  /*06a0*/  @!UP4 SYNCS.EXCH.64 URZ, [UR9+0x80], UR6 ;  /* 0x00008006093fc5b2 */ /* 0x0002a20008000100 */
[----:B------:R1:W2:Y:S01]  /*06b0*/  @!UP5 SYNCS.EXCH.64 URZ, [UR9+0x88], UR6 ;  /* 0x00008806093fd5b2 */ /* 0x0002a20008000100 */
[----:B------:R-:W-:Y:S01]  /*06c0*/  NOP ;  /* 0x0000000000007918 */ /* 0x000fe20000000000 */
[----:B--234-:R-:W-:Y:S06]  /*06d0*/  BAR.SYNC.DEFER_BLOCKING 0x0 ;  /* 0x0000000000007b1d */ /* 0x01cfec0000010000 */
[----:B01----:R-:W-:Y:S05]  /*06e0*/  @!P1 BRA `(.L_x_3) ;  /* 0x00000000001c9947 */ /* 0x003fea0003800000 */
[----:B------:R-:W0:Y:S02]  /*06f0*/  LDC.64 R6, c[0x0][0x598] ;  /* 0x00016600ff067b82 */ /* 0x000e240000000a00 */
[----:B0-----:R-:W2:Y:S02]  /*0700*/  LDG.E.64 R6, desc[UR36][R6.64] ;  /* 0x0000002406067981 */ /* 0x001ea4000c1e1b00 */
[----:B--2---:R-:W-:-:S04]  /*0710*/  ISETP.NE.U32.AND P0, PT, R6, RZ, PT ;  /* 0x000000ff0600720c */ /* 0x004fc80003f05070 */
[----:B------:R-:W-:-:S13]  /*0720*/  ISETP.NE.AND.EX P0, PT, R7, RZ, PT, P0 ;  /* 0x000000ff0700720c */ /* 0x000fda0003f05300 */
[----:B------:R-:W-:Y:S05]  /*0730*/  @!P0 BRA `(.L_x_3) ;  /* 0x0000000000088947 */ /* 0x000fea0003800000 */
[----:B------:R1:W5:Y:S01]  /*0740*/  LD.E R88, desc[UR36][R6.64] ;  /* 0x0000002406587980 */ /* 0x000362000c101900 */
[----:B------:R-:W-:Y:S05]  /*0750*/  BRA `(.L_x_4) ;  /* 0x0000000000247947 */ /* 0x000fea0003800000 */
.L_x_3:
[----:B------:R-:W-:Y:S02]  /*0760*/  ULDC.64 UR4, c[0x0][0x588] ;  /* 0x0001620000047ab9 */ /* 0x000fe40000000a00 */
[----:B------:R-:W-:-:S04]  /*0770*/  ISETP.NE.U32.AND P0, PT, RZ, UR4, PT ;  /* 0x00000004ff007c0c */ /* 0x000fc8000bf05070 */
[----:B------:R-:W-:-:S13]  /*0780*/  ISETP.NE.AND.EX P0, PT, RZ, UR5, PT, P0 ;  /* 0x00000005ff007c0c */ /* 0x000fda000bf05300 */
[----:B------:R-:W-:Y:S05]  /*0790*/  @!P0 BRA `(.L_x_5) ;  /* 0x00000000000c8947 */ /* 0x000fea0003800000 */
[----:B------:R-:W0:Y:S02]  /*07a0*/  LDC.64 R88, c[0x0][0x588] ;  /* 0x00016200ff587b82 */ /* 0x000e240000000a00 */
[----:B0-----:R0:W5:Y:S01]  /*07b0*/  LDG.E R88, desc[UR36][R88.64] ;  /* 0x0000002458587981 */ /* 0x001162000c1e1900 */
[----:B------:R-:W-:Y:S05]  /*07c0*/  BRA `(.L_x_4) ;  /* 0x0000000000087947 */ /* 0x000fea0003800000 */
.L_x_5:
[----:B------:R-:W-:Y:S02]  /*07d0*/  ULDC UR4, c[0x0][0x580] ;  /* 0x0001600000047ab9 */ /* 0x000fe40000000800 */
[----:B------:R-:W-:-:S07]  /*07e0*/  IMAD.U32 R88, RZ, RZ, UR4 ;  /* 0x00000004ff587e24 */ /* 0x000fce000f8e00ff */
.L_x_4:
[----:B------:R-:W-:Y:S02]  /*07f0*/  ULDC.64 UR4, c[0x0][0x5a0] ;  /* 0x0001680000047ab9 */ /* 0x000fe40000000a00 */
[----:B------:R-:W-:-:S04]  /*0800*/  ISETP.NE.U32.AND P0, PT, RZ, UR4, PT ;  /* 0x00000004ff007c0c */ /* 0x000fc8000bf05070 */
[----:B------:R-:W-:-:S13]  /*0810*/  ISETP.NE.AND.EX P0, PT, RZ, UR5, PT, P0 ;  /* 0x00000005ff007c0c */ /* 0x000fda000bf05300 */
[----:B------:R-:W-:Y:S05]  /*0820*/  @!P0 BRA `(.L_x_6) ;  /* 0x00000000001c8947 */ /* 0x000fea0003800000 */
[----:B-1----:R-:W1:Y:S02]  /*0830*/  LDC.64 R6, c[0x0][0x5a0] ;  /* 0x00016800ff067b82 */ /* 0x002e640000000a00 */
[----:B-1----:R-:W2:Y:S02]  /*0840*/  LDG.E.64 R6, desc[UR36][R6.64] ;  /* 0x0000002406067981 */ /* 0x002ea4000c1e1b00 */
[----:B--2---:R-:W-:-:S04]  /*0850*/  ISETP.NE.U32.AND P0, PT, R6, RZ, PT ;  /* 0x000000ff0600720c */ /* 0x004fc80003f05070 */
[----:B------:R-:W-:-:S13]  /*0860*/  ISETP.NE.AND.EX P0, PT, R7, RZ, PT, P0 ;  /* 0x000000ff0700720c */ /* 0x000fda0003f05300 */
[----:B------:R-:W-:Y:S05]  /*0870*/  @!P0 BRA `(.L_x_6) ;  /* 0x0000000000088947 */ /* 0x000fea0003800000 */
[----:B0-----:R2:W5:Y:S01]  /*0880*/  LD.E R89, desc[UR36][R6.64] ;  /* 0x0000002406597980 */ /* 0x001562000c101900 */
[----:B------:R-:W-:Y:S05]  /*0890*/  BRA `(.L_x_7) ;  /* 0x0000000000247947 */ /* 0x000fea0003800000 */
.L_x_6:
[----:B------:R-:W-:Y:S02]  /*08a0*/  ULDC.64 UR4, c[0x0][0x590] ;  /* 0x0001640000047ab9 */ /* 0x000fe40000000a00 */
[----:B------:R-:W-:-:S04]  /*08b0*/  ISETP.NE.U32.AND P0, PT, RZ, UR4, PT ;  /* 0x00000004ff007c0c */ /* 0x000fc8000bf05070 */
[----:B------:R-:W-:-:S13]  /*08c0*/  ISETP.NE.AND.EX P0, PT, RZ, UR5, PT, P0 ;  /* 0x00000005ff007c0c */ /* 0x000fda000bf05300 */
[----:B------:R-:W-:Y:S05]  /*08d0*/  @!P0 BRA `(.L_x_8) ;  /* 0x00000000000c8947 */ /* 0x000fea0003800000 */
[----:B-1----:R-:W0:Y:S02]  /*08e0*/  LDC.64 R6, c[0x0][0x590] ;  /* 0x00016400ff067b82 */ /* 0x002e240000000a00 */
[----:B0-----:R0:W5:Y:S01]  /*08f0*/  LDG.E R89, desc[UR36][R6.64] ;  /* 0x0000002406597981 */ /* 0x001162000c1e1900 */
[----:B------:R-:W-:Y:S05]  /*0900*/  BRA `(.L_x_7) ;  /* 0x0000000000087947 */ /* 0x000fea0003800000 */
.L_x_8:
[----:B------:R-:W-:Y:S02]  /*0910*/  ULDC UR4, c[0x0][0x584] ;  /* 0x0001610000047ab9 */ /* 0x000fe40000000800 */
[----:B0-----:R-:W-:-:S07]  /*0920*/  IMAD.U32 R89, RZ, RZ, UR4 ;  /* 0x00000004ff597e24 */ /* 0x001fce000f8e00ff */
.L_x_7:
[----:B------:R-:W3:Y:S01]  /*0930*/  LDC R2, c[0x0][0x65c] ;  /* 0x00019700ff027b82 */ /* 0x000ee20000000800 */
[----:B------:R-:W4:Y:S01]  /*0940*/  S2R R14, SR_CTAID.Y ;  /* 0x00000000000e7919 */ /* 0x000f220000002600 */
[----:B------:R-:W-:Y:S01]  /*0950*/  ULDC UR6, c[0x0][0x28c] ;  /* 0x0000a30000067ab9 */ /* 0x000fe20000000800 */
[----:B------:R-:W-:Y:S01]  /*0960*/  ISETP.NE.AND P0, PT, R8, 0x2, PT ;  /* 0x000000020800780c */ /* 0x000fe20003f05270 */
[----:B------:R-:W-:Y:S01]  /*0970*/  UIADD3 UR6, UR6, 0x3f, URZ ;  /* 0x0000003f06067890 */ /* 0x000fe2000fffe03f */
[----:B012---:R-:W0:Y:S01]  /*0980*/  S2R R6, SR_CTAID.X ;  /* 0x0000000000067919 */ /* 0x007e220000002500 */
[----:B------:R-:W-:Y:S01]  /*0990*/  IMAD.MOV.U32 R7, RZ, RZ, RZ ;  /* 0x000000ffff077224 */ /* 0x000fe200078e00ff */
[----:B------:R-:W-:Y:S01]  /*09a0*/  UMOV UR38, URZ ;  /* 0x0000003f00267c82 */ /* 0x000fe20008000000 */
[----:B------:R-:W-:Y:S01]  /*09b0*/  USHF.R.S32.HI UR7, URZ, 0x1f, UR6 ;  /* 0x0000001f3f077899 */ /* 0x000fe20008011406 */
[----:B------:R-:W-:Y:S01]  /*09c0*/  UMOV UR39, URZ ;  /* 0x0000003f00277c82 */ /* 0x000fe20008000000 */
[----:B------:R-:W-:-:S02]  /*09d0*/  ULDC.64 UR8, c[0x0][0x650] ;  /* 0x0001940000087ab9 */ /* 0x000fc40000000a00 */
[----:B------:R-:W-:-:S04]  /*09e0*/  ULEA.HI UR7, UR7, UR6, URZ, 0x6 ;  /* 0x0000000607077291 */ /* 0x000fc8000f8f303f */
[----:B------:R-:W-:Y:S01]  /*09f0*/  USHF.R.S32.HI UR40, URZ, 0x6, UR7 ;  /* 0x000000063f287899 */ /* 0x000fe20008011407 */
[----:B---3--:R-:W-:-:S13]  /*0a00*/  ISETP.NE.AND P1, PT, R2, 0x1, PT ;  /* 0x000000010200780c */ /* 0x008fda0003f25270 */
[----:B------:R-:W0:Y:S01]  /*0a10*/  @P1 LDC R19, c[0x0][0x10] ;  /* 0x00000400ff131b82 */ /* 0x000e220000000800 */
[----:B----4-:R-:W-:Y:S02]  /*0a20*/  @P1 IMAD.MOV.U32 R8, RZ, RZ, R14 ;  /* 0x000000ffff081224 */ /* 0x010fe400078e000e */
[----:B------:R-:W-:Y:S02]  /*0a30*/  @P1 IMAD.MOV.U32 R9, RZ, RZ, RZ ;  /* 0x000000ffff091224 */ /* 0x000fe400078e00ff */
[----:B------:R-:W-:-:S03]  /*0a40*/  @P1 IMAD.MOV.U32 R17, RZ, RZ, RZ ;  /* 0x000000ffff111224 */ /* 0x000fc600078e00ff */
[----:B------:R-:W1:Y:S01]  /*0a50*/  @!P1 LDC R11, c[0x0][0xc] ;  /* 0x00000300ff0b9b82 */ /* 0x000e620000000800 */
[----:B------:R-:W-:Y:S01]  /*0a60*/  ULDC UR4, c[0x0][0xc] ;  /* 0x0000030000047ab9 */ /* 0x000fe20000000800 */
[----:B------:R-:W-:Y:S02]  /*0a70*/  ULDC UR5, c[0x0][0x10] ;  /* 0x0000040000057ab9 */ /* 0x000fe40000000800 */
[----:B------:R-:W-:-:S04]  /*0a80*/  UIMAD.WIDE.U32 UR4, UR4, UR5, URZ ;  /* 0x00000005040472a5 */ /* 0x000fc8000f8e003f */
[----:B------:R-:W2:Y:S01]  /*0a90*/  LDC R2, c[0x0][0x14] ;  /* 0x00000500ff027b82 */ /* 0x000ea20000000800 */
[----:B0-----:R-:W-:-:S04]  /*0aa0*/  @P1 IMAD.WIDE.U32 R18, R6, R19, R8 ;  /* 0x0000001306121225 */ /* 0x001fc800078e0008 */
[----:B------:R-:W-:Y:S02]  /*0ab0*/  @P1 IMAD.IADD R17, R19, 0x1, R17 ;  /* 0x0000000113111824 */ /* 0x000fe400078e0211 */
[----:B-1----:R-:W-:-:S04]  /*0ac0*/  @!P1 IMAD.WIDE.U32 R8, R11, R14, R6 ;  /* 0x0000000e0b089225 */ /* 0x002fc800078e0006 */
[----:B------:R-:W-:Y:S02]  /*0ad0*/  @!P1 IMAD.MOV.U32 R18, RZ, RZ, R8 ;  /* 0x000000ffff129224 */ /* 0x000fe400078e0008 */
[----:B------:R-:W-:Y:S02]  /*0ae0*/  @!P1 IMAD.MOV.U32 R17, RZ, RZ, R9 ;  /* 0x000000ffff119224 */ /* 0x000fe400078e0009 */
[----:B--2---:R-:W-:-:S04]  /*0af0*/  IMAD.WIDE.U32 R12, R2, UR4, RZ ;  /* 0x00000004020c7c25 */ /* 0x004fc8000f8e00ff */
[----:B------:R-:W-:Y:S01]  /*0b00*/  IMAD R23, R2, UR5, RZ ;  /* 0x0000000502177c24 */ /* 0x000fe2000f8e02ff */
[----:B------:R0:W-:Y:S03]  /*0b10*/  STL.64 [R1], R12 ;  /* 0x0000000c01007387 */ /* 0x0001e60000100a00 */
[----:B------:R-:W-:Y:S01]  /*0b20*/  IMAD.IADD R23, R13, 0x1, R23 ;  /* 0x000000010d177824 */ /* 0x000fe200078e0217 */
[----:B------:R-:W-:Y:S06]  /*0b30*/  @P0 BRA `(.L_x_9) ;  /* 0x0000000000200947 */ /* 0x000fec0003800000 */
[----:B------:R-:W-:Y:S01]  /*0b40*/  UISETP.GE.U32.AND UP0, UPT, UR40, 0x6, UPT ;  /* 0x000000062800788c */ /* 0x000fe2000bf06070 */
[----:B------:R-:W-:Y:S01]  /*0b50*/  IADD3 R18, P0, R18, R12, RZ ;  /* 0x0000000c12127210 */ /* 0x000fe20007f1e0ff */
[----:B------:R-:W-:Y:S01]  /*0b60*/  UIMAD.WIDE.U32 UR4, UR40, -0x55555555, URZ ;  /* 0xaaaaaaab280478a5 */ /* 0x000fe2000f8e003f */
[----:B------:R-:W-:-:S03]  /*0b70*/  UMOV UR39, URZ ;  /* 0x0000003f00277c82 */ /* 0x000fc60008000000 */
[----:B------:R-:W-:Y:S01]  /*0b80*/  USHF.R.U32.HI UR4, URZ, 0x2, UR5 ;  /* 0x000000023f047899 */ /* 0x000fe20008011605 */
[----:B------:R-:W-:-:S03]  /*0b90*/  IMAD.X R17, R23, 0x1, R17, P0 ;  /* 0x0000000117117824 */ /* 0x000fc600000e0611 */
[----:B------:R-:W-:Y:S02]  /*0ba0*/  UIMAD UR38, UR4, -0x6, UR40 ;  /* 0xfffffffa042678a4 */ /* 0x000fe4000f8e0228 */
[----:B------:R-:W-:-:S12]  /*0bb0*/  @UP0 ULOP3.LUT UR39, UR4, 0x1, URZ, 0xc0, !UPT ;  /* 0x0000000104270892 */ /* 0x000fd8000f8ec03f */
.L_x_9:
[----:B------:R-:W-:Y:S01]  /*0bc0*/  ISETP.GE.U32.AND P0, PT, R18, UR8, PT ;  /* 0x0000000812007c0c */ /* 0x000fe2000bf06070 */
[----:B------:R-:W-:Y:S01]  /*0bd0*/  IMAD.MOV.U32 R19, RZ, RZ, -0x1 ;  /* 0xffffffffff137424 */ /* 0x000fe200078e00ff */
[----:B------:R-:W-:Y:S01]  /*0be0*/  PRMT R8, RZ, 0x7610, R8 ;  /* 0x00007610ff087816 */ /* 0x000fe20000000008 */
[----:B------:R-:W-:Y:S01]  /*0bf0*/  IMAD.MOV.U32 R22, RZ, RZ, -0x1 ;  /* 0xffffffffff167424 */ /* 0x000fe200078e00ff */
[----:B------:R-:W-:Y:S01]  /*0c00*/  ISETP.GE.U32.AND.EX P0, PT, R17, UR9, PT, P0 ;  /* 0x0000000911007c0c */ /* 0x000fe2000bf06100 */
[----:B------:R-:W-:-:S12]  /*0c10*/  IMAD.MOV.U32 R2, RZ, RZ, -0x1 ;  /* 0xffffffffff027424 */ /* 0x000fd800078e00ff */
[----:B------:R-:W-:Y:S05]  /*0c20*/  @P0 BRA `(.L_x_10) ;  /* 0x00000004005c0947 */ /* 0x000fea0003800000 */
[----:B------:R-:W1:Y:S01]  /*0c30*/  LDC.64 R20, c[0x0][0x628] ;  /* 0x00018a00ff147b82 */ /* 0x000e620000000a00 */
[----:B------:R-:W-:Y:S02]  /*0c40*/  IMAD.MOV.U32 R8, RZ, RZ, R18 ;  /* 0x000000ffff087224 */ /* 0x000fe400078e0012 */
[----:B------:R-:W-:-:S05]  /*0c50*/  IMAD.MOV.U32 R9, RZ, RZ, R17 ;  /* 0x000000ffff097224 */ /* 0x000fca00078e0011 */
[----:B------:R-:W2:Y:S08]  /*0c60*/  LDC R2, c[0x0][0x630] ;  /* 0x00018c00ff027b82 */ /* 0x000eb00000000800 */
[----:B------:R-:W3:Y:S01]  /*0c70*/  LDC.64 R24, c[0x0][0x620] ;  /* 0x00018800ff187b82 */ /* 0x000ee20000000a00 */
[----:B-1----:R-:W-:-:S04]  /*0c80*/  ISETP.NE.U32.AND P0, PT, R20, RZ, PT ;  /* 0x000000ff1400720c */ /* 0x002fc80003f05070 */
[----:B------:R-:W-:-:S13]  /*0c90*/  ISETP.NE.AND.EX P0, PT, R21, RZ, PT, P0 ;  /* 0x000000ff1500720c */ /* 0x000fda0003f05300 */
[----:B--23--:R-:W-:Y:S05]  /*0ca0*/  @!P0 BRA `(.L_x_11) ;  /* 0x0000000000288947 */ /* 0x00cfea0003800000 */
[----:B0-----:R-:W0:Y:S02]  /*0cb0*/  LDC R13, c[0x0][0x634] ;  /* 0x00018d00ff0d7b82 */ /* 0x001e240000000800 */
[----:B0-----:R-:W-:-:S05]  /*0cc0*/  IADD3 R13, P0, R18, R13, RZ ;  /* 0x0000000d120d7210 */ /* 0x001fca0007f1e0ff */
[----:B------:R-:W-:-:S04]  /*0cd0*/  IMAD.X R15, RZ, RZ, R17, P0 ;  /* 0x000000ffff0f7224 */ /* 0x000fc800000e0611 */
[----:B------:R-:W-:-:S04]  /*0ce0*/  IMAD.WIDE.U32 R8, R15, R20, RZ ;  /* 0x000000140f087225 */ /* 0x000fc800078e00ff */
[----:B------:R-:W-:-:S04]  /*0cf0*/  IMAD.WIDE.U32 R10, P0, R13, R21, R8 ;  /* 0x000000150d0a7225 */ /* 0x000fc80007800008 */
[----:B------:R-:W-:-:S04]  /*0d00*/  IMAD.WIDE.U32 R8, R13, R20, RZ ;  /* 0x000000140d087225 */ /* 0x000fc800078e00ff */
[----:B------:R-:W-:Y:S01]  /*0d10*/  IMAD.X R13, RZ, RZ, RZ, P0 ;  /* 0x000000ffff0d7224 */ /* 0x000fe200000e06ff */
[----:B------:R-:W-:Y:S01]  /*0d20*/  IADD3 RZ, P0, R9, R10, RZ ;  /* 0x0000000a09ff7210 */ /* 0x000fe20007f1e0ff */
[----:B------:R-:W-:-:S04]  /*0d30*/  IMAD.MOV.U32 R12, RZ, RZ, R11 ;  /* 0x000000ffff0c7224 */ /* 0x000fc800078e000b */
[----:B------:R-:W-:-:S08]  /*0d40*/  IMAD.WIDE.U32.X R8, R15, R21, R12, P0 ;  /* 0x000000150f087225 */ /* 0x000fd000000e040c */
.L_x_11:
[-CC-:B------:R-:W-:Y:S01]  /*0d50*/  SHF.R.U64 R31, R8, R2.reuse, R9.reuse ;  /* 0x00000002081f7219 */ /* 0x180fe20000001209 */
[----:B0-----:R-:W0:Y:S01]  /*0d60*/  LDC R12, c[0x0][0x618] ;  /* 0x00018600ff0c7b82 */ /* 0x001e220000000800 */
[----:B------:R-:W-:Y:S01]  /*0d70*/  SHF.R.U32.HI R7, RZ, R2, R9 ;  /* 0x00000002ff077219 */ /* 0x000fe20000011609 */
[----:B------:R-:W-:Y:S01]  /*0d80*/  ULDC UR4, c[0x0][0x150] ;  /* 0x0000540000047ab9 */ /* 0x000fe20000000800 */
[----:B------:R-:W-:Y:S01]  /*0d90*/  IADD3 R11, P0, RZ, -R31, RZ ;  /* 0x8000001fff0b7210 */ /* 0x000fe20007f1e0ff */
[----:B------:R-:W-:Y:S01]  /*0da0*/  IMAD.MOV.U32 R19, RZ, RZ, R17 ;  /* 0x000000ffff137224 */ /* 0x000fe200078e0011 */
[----:B------:R-:W-:-:S03]  /*0db0*/  I2FP.F32.U32 R2, R6 ;  /* 0x0000000600027245 */ /* 0x000fc60000201000 */
[----:B------:R-:W1:Y:S01]  /*0dc0*/  LDC.64 R26, c[0x0][0x640] ;  /* 0x00019000ff1a7b82 */ /* 0x000e620000000a00 */
[----:B------:R-:W-:Y:S02]  /*0dd0*/  IMAD.X R13, RZ, RZ, ~R7, P0 ;  /* 0x000000ffff0d7224 */ /* 0x000fe400000e0e07 */
[----:B------:R-:W-:Y:S01]  /*0de0*/  FMUL R2, R2, UR4 ;  /* 0x0000000402027c20 */ /* 0x000fe20008400000 */
[----:B------:R-:W-:Y:S01]  /*0df0*/  IMAD.WIDE.U32 R8, R11, R24, R18 ;  /* 0x000000180b087225 */ /* 0x000fe200078e0012 */
[----:B------:R-:W-:-:S03]  /*0e00*/  ULDC UR4, c[0x0][0x154] ;  /* 0x0000550000047ab9 */ /* 0x000fc60000000800 */
[----:B------:R-:W-:Y:S01]  /*0e10*/  IMAD R10, R13, R24, RZ ;  /* 0x000000180d0a7224 */ /* 0x000fe200078e02ff */
[----:B------:R-:W2:Y:S01]  /*0e20*/  LDC R7, c[0x0][0x144] ;  /* 0x00005100ff077b82 */ /* 0x000ea20000000800 */
[----:B------:R-:W3:Y:S02]  /*0e30*/  F2I.U32.TRUNC.NTZ R2, R2 ;  /* 0x0000000200027305 */ /* 0x000ee4000020f000 */
[----:B------:R-:W-:-:S04]  /*0e40*/  IMAD R11, R11, R25, R10 ;  /* 0x000000190b0b7224 */ /* 0x000fc800078e020a */
[----:B------:R-:W-:Y:S01]  /*0e50*/  IMAD.IADD R9, R9, 0x1, R11 ;  /* 0x0000000109097824 */ /* 0x000fe200078e020b */
[----:B------:R-:W4:Y:S01]  /*0e60*/  LDC R22, c[0x0][0x608] ;  /* 0x00018200ff167b82 */ /* 0x000f220000000800 */
[----:B------:R-:W-:-:S03]  /*0e70*/  IMAD.MOV.U32 R11, RZ, RZ, -0x1 ;  /* 0xffffffffff0b7424 */ /* 0x000fc600078e00ff */
[--C-:B0-----:R-:W-:Y:S02]  /*0e80*/  SHF.R.U64 R20, R8, R12, R9.reuse ;  /* 0x0000000c08147219 */ /* 0x101fe40000001209 */
[----:B------:R-:W-:Y:S02]  /*0e90*/  I2FP.F32.U32 R8, R14 ;  /* 0x0000000e00087245 */ /* 0x000fe40000201000 */
[----:B------:R-:W0:Y:S01]  /*0ea0*/  LDC R24, c[0x0][0x658] ;  /* 0x00019600ff187b82 */ /* 0x000e220000000800 */
[----:B-1----:R-:W-:Y:S01]  /*0eb0*/  ISETP.NE.U32.AND P0, PT, R26, RZ, PT ;  /* 0x000000ff1a00720c */ /* 0x002fe20003f05070 */
[----:B---3--:R-:W-:Y:S02]  /*0ec0*/  IMAD.MOV R10, RZ, RZ, -R2 ;  /* 0x000000ffff0a7224 */ /* 0x008fe400078e0a02 */
[----:B------:R-:W-:Y:S01]  /*0ed0*/  FMUL R8, R8, UR4 ;  /* 0x0000000408087c20 */ /* 0x000fe20008400000 */
[----:B------:R-:W-:Y:S02]  /*0ee0*/  SHF.R.U32.HI R9, RZ, R12, R9 ;  /* 0x0000000cff097219 */ /* 0x000fe40000011609 */
[----:B------:R-:W-:Y:S01]  /*0ef0*/  ISETP.NE.AND.EX P0, PT, R27, RZ, PT, P0 ;  /* 0x000000ff1b00720c */ /* 0x000fe20003f05300 */
[----:B------:R1:W3:Y:S01]  /*0f00*/  F2I.U32.TRUNC.NTZ R15, R8 ;  /* 0x00000008000f7305 */ /* 0x0002e2000020f000 */
[----:B------:R-:W1:Y:S01]  /*0f10*/  LDC R19, c[0x0][0x148] ;  /* 0x00005200ff137b82 */ /* 0x000e620000000800 */
[----:B--2---:R-:W-:-:S07]  /*0f20*/  IMAD R2, R7, R10, R6 ;  /* 0x0000000a07027224 */ /* 0x004fce00078e0206 */
[----:B------:R-:W2:Y:S01]  /*0f30*/  LDC R25, c[0x0][0x600] ;  /* 0x00018000ff197b82 */ /* 0x000ea20000000800 */
[-CC-:B----4-:R-:W-:Y:S02]  /*0f40*/  SHF.R.U64 R32, R20, R22.reuse, R9.reuse ;  /* 0x0000001614207219 */ /* 0x190fe40000001209 */
[----:B------:R-:W-:Y:S01]  /*0f50*/  SHF.R.U32.HI R7, RZ, R22, R9 ;  /* 0x00000016ff077219 */ /* 0x000fe20000011609 */
[----:B------:R-:W-:-:S04]  /*0f60*/  IMAD.MOV.U32 R9, RZ, RZ, 0x1 ;  /* 0x00000001ff097424 */ /* 0x000fc800078e00ff */
[----:B------:R-:W4:Y:S01]  /*0f70*/  LDC R28, c[0x0][0x648] ;  /* 0x00019200ff1c7b82 */ /* 0x000f220000000800 */
[-C--:B0-----:R-:W-:Y:S02]  /*0f80*/  SHF.L.U32 R6, R11, R24.reuse, RZ ;  /* 0x000000180b067219 */ /* 0x081fe400000006ff */
[--C-:B------:R-:W-:Y:S02]  /*0f90*/  SHF.R.U64 R22, R32, R24, R7.reuse ;  /* 0x0000001820167219 */ /* 0x100fe40000001207 */
[----:B------:R-:W-:Y:S02]  /*0fa0*/  LOP3.LUT R13, RZ, R6, RZ, 0x33, !PT ;  /* 0x00000006ff0d7212 */ /* 0x000fe400078e33ff */
[-C--:B------:R-:W-:Y:S01]  /*0fb0*/  SHF.R.U32.HI R7, RZ, R24.reuse, R7 ;  /* 0x00000018ff077219 */ /* 0x080fe20000011607 */
[----:B------:R-:W0:Y:S01]  /*0fc0*/  LDC R29, c[0x0][0x638] ;  /* 0x00018e00ff1d7b82 */ /* 0x000e220000000800 */
[----:B------:R-:W-:Y:S01]  /*0fd0*/  SHF.L.U32 R12, R9, R24, RZ ;  /* 0x00000018090c7219 */ /* 0x000fe200000006ff */
[----:B------:R-:W-:-:S06]  /*0fe0*/  IMAD.MOV.U32 R6, RZ, RZ, R22 ;  /* 0x000000ffff067224 */ /* 0x000fcc00078e0016 */
[----:B------:R-:W0:Y:S01]  /*0ff0*/  LDC R30, c[0x0][0x610] ;  /* 0x00018400ff1e7b82 */ /* 0x000e220000000800 */
[----:B-1-3--:R-:W-:Y:S05]  /*1000*/  @!P0 BRA `(.L_x_12) ;  /* 0x0000000000288947 */ /* 0x00afea0003800000 */
[----:B------:R-:W1:Y:S02]  /*1010*/  LDC R11, c[0x0][0x64c] ;  /* 0x00019300ff0b7b82 */ /* 0x000e640000000800 */
[----:B-1----:R-:W-:-:S05]  /*1020*/  IADD3 R11, P0, R22, R11, RZ ;  /* 0x0000000b160b7210 */ /* 0x002fca0007f1e0ff */
        /* <DEDUP_REMOVED lines=8> */
.L_x_12:
[----:B----4-:R-:W-:Y:S01]  /*10b0*/  SHF.R.U64 R6, R6, R28, R7 ;  /* 0x0000001c06067219 */ /* 0x010fe20000001207 */
[----:B--2---:R-:W-:Y:S01]  /*10c0*/  VIADD R7, R25, 0xffffffff ;  /* 0xffffffff19077836 */ /* 0x004fe20000000000 */
[----:B------:R-:W-:Y:S01]  /*10d0*/  LOP3.LUT R13, R32, R13, RZ, 0xc0, !PT ;  /* 0x0000000d200d7212 */ /* 0x000fe200078ec0ff */
[----:B------:R-:W-:Y:S02]  /*10e0*/  IMAD.MOV R15, RZ, RZ, -R15 ;  /* 0x000000ffff0f7224 */ /* 0x000fe400078e0a0f */
[----:B------:R-:W-:Y:S01]  /*10f0*/  IMAD.MOV R8, RZ, RZ, -R6 ;  /* 0x000000ffff087224 */ /* 0x000fe200078e0a06 */
[----:B------:R-:W-:Y:S01]  /*1100*/  LOP3.LUT R7, R20, R7, RZ, 0xc0, !PT ;  /* 0x0000000714077212 */ /* 0x000fe200078ec0ff */
[----:B------:R-:W-:Y:S02]  /*1110*/  IMAD R13, R12, R6, R13 ;  /* 0x000000060c0d7224 */ /* 0x000fe400078e020d */
[----:B------:R-:W-:Y:S02]  /*1120*/  @P1 IMAD R2, R19, R15, R14 ;  /* 0x0000000f13021224 */ /* 0x000fe400078e020e */
[----:B0-----:R-:W-:-:S02]  /*1130*/  IMAD R6, R8, R29, R22 ;  /* 0x0000001d08067224 */ /* 0x001fc400078e0216 */
[----:B------:R-:W-:Y:S02]  /*1140*/  IMAD R2, R13, R30, R2 ;  /* 0x0000001e0d027224 */ /* 0x000fe400078e0202 */
[----:B------:R-:W-:Y:S02]  /*1150*/  IMAD R19, R6, R25, R7 ;  /* 0x0000001906137224 */ /* 0x000fe400078e0207 */
[----:B------:R-:W-:-:S03]  /*1160*/  IMAD.MOV.U32 R8, RZ, RZ, 0x1 ;  /* 0x00000001ff087424 */ /* 0x000fc600078e00ff */
[----:B------:R-:W-:Y:S02]  /*1170*/  SEL R22, R19, R2, !P1 ;  /* 0x0000000213167207 */ /* 0x000fe40004800000 */
[----:B------:R-:W-:Y:S01]  /*1180*/  SEL R19, R2, R19, !P1 ;  /* 0x0000001302137207 */ /* 0x000fe20004800000 */
[----:B------:R-:W-:-:S07]  /*1190*/  IMAD.MOV.U32 R2, RZ, RZ, R31 ;  /* 0x000000ffff027224 */ /* 0x000fce00078e001f */
.L_x_10:
[----:B------:R-:W-:Y:S05]  /*11a0*/  @!P2 BRA `(.L_x_13) ;  /* 0x000000440090a947 */ /* 0x000fea0003800000 */
[----:B------:R-:W-:-:S13]  /*11b0*/  ISETP.GT.U32.AND P0, PT, R33, 0x1, PT ;  /* 0x000000012100780c */ /* 0x000fda0003f04070 */
[----:B------:R-:W-:Y:S05]  /*11c0*/  @P0 EXIT ;  /* 0x000000000000094d */ /* 0x000fea0003800000 */
.L_x_14:
[----:B------:R-:W-:-:S08]  /*11d0*/  NOP ;  /* 0x0000000000007918 */ /* 0x000fd00000000000 */
[----:B------:R-:W1:Y:S02]  /*11e0*/  USETMAXREG.TRY_ALLOC.CTAPOOL UP0, 0xe8 ;  /* 0x000000e8000079c8 */ /* 0x000e640008000600 */
[----:B-1----:R-:W-:-:S13]  /*11f0*/  PLOP3.LUT P0, PT, PT, PT, UP0, 0x80, 0x0 ;  /* 0x000000000000781c */ /* 0x002fda0003f0f008 */
[----:B------:R-:W-:Y:S05]  /*1200*/  @!P0 BRA `(.L_x_14) ;  /* 0xfffffffc00f08947 */ /* 0x000fea000383ffff */
[----:B------:R-:W-:-:S13]  /*1210*/  LOP3.LUT P0, RZ, R8, 0xff, RZ, 0xc0, !PT ;  /* 0x000000ff08ff7812 */ /* 0x000fda000780c0ff */
[----:B------:R-:W-:Y:S05]  /*1220*/  @!P0 EXIT ;  /* 0x000000000000894d */ /* 0x000fea0003800000 */
[----:B------:R-:W1:Y:S01]  /*1230*/  S2UR UR4, SR_CgaCtaId ;  /* 0x00000000000479c3 */ /* 0x000e620000008800 */
[----:B------:R-:W-:Y:S01]  /*1240*/  VIADD R6, R5, 0xffffffff ;  /* 0xffffffff05067836 */ /* 0x000fe20000000000 */
[----:B------:R-:W-:Y:S01]  /*1250*/  SHF.R.S32.HI R0, RZ, 0x1f, R3 ;  /* 0x0000001fff007819 */ /* 0x000fe20000011403 */
[----:B------:R-:W-:Y:S01]  /*1260*/  UMOV UR41, 0x400 ;  /* 0x0000040000297882 */ /* 0x000fe20000000000 */
[----:B------:R-:W-:Y:S02]  /*1270*/  UISETP.LT.AND UP0, UPT, UR40, 0x1, UPT ;  /* 0x000000012800788c */ /* 0x000fe4000bf01270 */
[----:B------:R-:W-:Y:S01]  /*1280*/  R2UR UR42, R6 ;  /* 0x00000000062a72ca */ /* 0x000fe200000e0000 */
[----:B------:R-:W-:Y:S01]  /*1290*/  ULDC UR6, c[0x0][0x284] ;  /* 0x0000a10000067ab9 */ /* 0x000fe20000000800 */
[CC--:B------:R-:W-:Y:S01]  /*12a0*/  LEA.HI R4, R0.reuse, R3.reuse, RZ, 0x2 ;  /* 0x0000000300047211 */ /* 0x0c0fe200078f10ff */
[----:B------:R-:W-:Y:S01]  /*12b0*/  USEL UR43, UR40, 0x1, UP0 ;  /* 0x00000001282b7887 */ /* 0x000fe20008000000 */
[----:B------:R-:W-:Y:S01]  /*12c0*/  LEA.HI R0, R0, R3, RZ, 0x5 ;  /* 0x0000000300007211 */ /* 0x000fe200078f28ff */
[----:B------:R-:W-:Y:S01]  /*12d0*/  USHF.L.U32 UR46, UR40, 0x1, URZ ;  /* 0x00000001282e7899 */ /* 0x000fe2000800063f */
[--C-:B------:R-:W-:Y:S01]  /*12e0*/  SHF.R.S32.HI R90, RZ, 0x2, R4.reuse ;  /* 0x00000002ff5a7819 */ /* 0x100fe20000011404 */
[----:B------:R-:W-:Y:S01]  /*12f0*/  UIADD3 UR43, -UR43, UR40, URZ ;  /* 0x000000282b2b7290 */ /* 0x000fe2000fffe13f */
[----:B------:R-:W-:-:S02]  /*1300*/  SHF.R.S32.HI R5, RZ, 0x1f, R4 ;  /* 0x0000001fff057819 */ /* 0x000fc40000011404 */
[----:B------:R-:W-:Y:S02]  /*1310*/  LOP3.LUT R92, R4, 0xfffffffc, RZ, 0xc0, !PT ;  /* 0xfffffffc045c7812 */ /* 0x000fe400078ec0ff */
[----:B------:R-:W-:Y:S01]  /*1320*/  LEA.HI R5, R5, R90, RZ, 0x3 ;  /* 0x0000005a05057211 */ /* 0x000fe200078f18ff */
[----:B------:R-:W-:Y:S01]  /*1330*/  USHF.L.U32 UR42, UR42, 0x3, URZ ;  /* 0x000000032a2a7899 */ /* 0x000fe2000800063f */
[----:B------:R-:W-:Y:S01]  /*1340*/  ISETP.NE.AND P0, PT, R6, RZ, PT ;  /* 0x000000ff0600720c */ /* 0x000fe20003f05270 */
[----:B------:R-:W-:Y:S01]  /*1350*/  IMAD.IADD R92, R3, 0x1, -R92 ;  /* 0x00000001035c7824 */ /* 0x000fe200078e0a5c */
[----:B------:R-:W-:Y:S01]  /*1360*/  LOP3.LUT R5, R5, 0xfffffff8, RZ, 0xc0, !PT ;  /* 0xfffffff805057812 */ /* 0x000fe200078ec0ff */
[----:B-1----:R-:W-:Y:S02]  /*1370*/  ULEA UR41, UR4, UR41, 0x18 ;  /* 0x0000002904297291 */ /* 0x002fe4000f8ec03f */
[----:B------:R-:W-:Y:S01]  /*1380*/  IMAD.U32 R94, RZ, RZ, UR42 ;  /* 0x0000002aff5e7e24 */ /* 0x000fe2000f8e00ff */
[----:B------:R-:W-:Y:S01]  /*1390*/  SEL R99, RZ, 0x1, P0 ;  /* 0x00000001ff637807 */ /* 0x000fe20000000000 */
[----:B------:R-:W-:Y:S01]  /*13a0*/  IMAD.IADD R90, R90, 0x1, -R5 ;  /* 0x000000015a5a7824 */ /* 0x000fe200078e0a05 */
[----:B------:R-:W-:Y:S01]  /*13b0*/  UIADD3 UR47, UR41, 0x70, URZ ;  /* 0x00000070292f7890 */ /* 0x000fe2000fffe03f */
[----:B------:R-:W-:Y:S01]  /*13c0*/  SHF.R.S32.HI R5, RZ, 0x5, R0 ;  /* 0x00000005ff057819 */ /* 0x000fe20000011400 */
[----:B------:R-:W-:Y:S01]  /*13d0*/  UIADD3 UR4, UR41, 0x180, URZ ;  /* 0x0000018029047890 */ /* 0x000fe2000fffe03f */
[C---:B------:R-:W-:Y:S01]  /*13e0*/  LOP3.LUT R96, R94.reuse, 0x8, RZ, 0xc0, !PT ;  /* 0x000000085e607812 */ /* 0x040fe200078ec0ff */
[----:B------:R-:W-:Y:S01]  /*13f0*/  UIADD3 UR5, UR41, 0x6180, URZ ;  /* 0x0000618029057890 */ /* 0x000fe2000fffe03f */
[--C-:B------:R-:W-:Y:S01]  /*1400*/  SHF.R.S32.HI R91, RZ, 0x1f, R90.reuse ;  /* 0x0000001fff5b7819 */ /* 0x100fe2000001145a */
[----:B------:R-:W-:Y:S01]  /*1410*/  USHF.R.U32.HI UR4, URZ, 0x4, UR4 ;  /* 0x000000043f047899 */ /* 0x000fe20008011604 */
[C-C-:B------:R-:W-:Y:S01]  /*1420*/  IMAD R97, R5.reuse, -0x10, -R90.reuse ;  /* 0xfffffff005617824 */ /* 0x140fe200078e0a5a */
[----:B------:R-:W-:Y:S01]  /*1430*/  USHF.R.U32.HI UR5, URZ, 0x4, UR5 ;  /* 0x000000043f057899 */ /* 0x000fe20008011605 */
[----:B------:R-:W-:Y:S01]  /*1440*/  IMAD.U32 R93, RZ, RZ, UR47 ;  /* 0x0000002fff5d7e24 */ /* 0x000fe2000f8e00ff */
[----:B------:R-:W-:Y:S01]  /*1450*/  ULOP3.LUT UR4, UR4, 0x3fff, URZ, 0xc0, !UPT ;  /* 0x00003fff04047892 */ /* 0x000fe2000f8ec03f */
[----:B------:R-:W-:Y:S01]  /*1460*/  IMAD.WIDE R90, R5, 0x10, R90 ;  /* 0x00000010055a7825 */ /* 0x000fe200078e025a */
[----:B------:R-:W-:Y:S01]  /*1470*/  ULOP3.LUT UR5, UR5, 0x3fff, URZ, 0xc0, !UPT ;  /* 0x00003fff05057892 */ /* 0x000fe2000f8ec03f */
[----:B------:R-:W-:Y:S01]  /*1480*/  LOP3.LUT R94, R94, 0x8, RZ, 0xc, !PT ;  /* 0x000000085e5e7812 */ /* 0x000fe200078e0cff */
[----:B------:R-:W-:Y:S01]  /*1490*/  ULOP3.LUT UR44, UR4, 0x10000, URZ, 0xfc, !UPT ;  /* 0x00010000042c7892 */ /* 0x000fe2000f8efc3f */
[----:B------:R-:W-:Y:S01]  /*14a0*/  VIADD R95, R93, UR42 ;  /* 0x0000002a5d5f7c36 */ /* 0x000fe20008000000 */
[----:B------:R-:W-:Y:S01]  /*14b0*/  LOP3.LUT R96, R96, 0x18, RZ, 0x3c, !PT ;  /* 0x0000001860607812 */ /* 0x000fe200078e3cff */
[----:B------:R-:W-:Y:S01]  /*14c0*/  VIADD R97, R97, UR6 ;  /* 0x0000000661617c36 */ /* 0x000fe20008000000 */
[----:B------:R-:W-:-:S12]  /*14d0*/  ULOP3.LUT UR45, UR5, 0x10000, URZ, 0xfc, !UPT ;  /* 0x00010000052d7892 */ /* 0x000fd8000f8efc3f */
.L_x_166:
[----:B------:R-:W-:Y:S01]  /*14e0*/  SHF.L.U32 R0, R99, 0x1f, RZ ;  /* 0x0000001f63007819 */ /* 0x000fe200000006ff */
[----:B------:R-:W-:Y:S02]  /*14f0*/  ULDC UR4, c[0x0][0x28c] ;  /* 0x0000a30000047ab9 */ /* 0x000fe40000000800 */
[----:B------:R-:W-:Y:S01]  /*1500*/  ISETP.LT.AND P1, PT, RZ, UR4, PT ;  /* 0x00000004ff007c0c */ /* 0x000fe2000bf21270 */
[----:B-1----:R-:W1:Y:S02]  /*1510*/  SYNCS.PHASECHK.TRANS64.TRYWAIT P0, [R93+UR42], R0 ;  /* 0x000000005d0075a7 */ /* 0x002e64000800016a */
[----:B-1-34-:R-:W-:Y:S10]  /*1520*/  @!P0 BRA `(.L_x_15) ;  /* 0x0000005000f08947 */ /* 0x01aff40003800000 */
.L_x_190:
[----:B------:R-:W-:Y:S05]  /*1530*/  @P1 BRA `(.L_x_16) ;  /* 0x0000000000401947 */ /* 0x000fea0003800000 */
[----:B-1----:R-:W-:Y:S01]  /*1540*/  MOV R0, 0x0 ;  /* 0x0000000000007802 */ /* 0x002fe20000000f00 */
[----:B------:R-:W-:Y:S01]  /*1550*/  ULDC.64 UR4, c[0x4][0x68] ;  /* 0x01001a0000047ab9 */ /* 0x000fe20000000a00 */
[----:B------:R-:W-:Y:S01]  /*1560*/  ULDC.64 UR6, c[0x4][0x8] ;  /* 0x0100020000067ab9 */ /* 0x000fe20000000a00 */
[----:B------:R-:W-:Y:S01]  /*1570*/  IMAD.U32 R4, RZ, RZ, UR4 ;  /* 0x00000004ff047e24 */ /* 0x000fe2000f8e00ff */
[----:B------:R1:W2:Y:S01]  /*1580*/  LDC.64 R14, c[0x4][R0] ;  /* 0x01000000000e7b82 */ /* 0x0002a20000000a00 */
[----:B------:R-:W-:Y:S01]  /*1590*/  IMAD.U32 R5, RZ, RZ, UR5 ;  /* 0x00000005ff057e24 */ /* 0x000fe2000f8e00ff */
[----:B------:R-:W-:Y:S01]  /*15a0*/  ULDC.64 UR4, c[0x4][0x70] ;  /* 0x01001c0000047ab9 */ /* 0x000fe20000000a00 */
[----:B------:R-:W-:Y:S02]  /*15b0*/  IMAD.U32 R10, RZ, RZ, UR6 ;  /* 0x00000006ff0a7e24 */ /* 0x000fe4000f8e00ff */
[----:B------:R-:W-:Y:S02]  /*15c0*/  IMAD.U32 R6, RZ, RZ, UR4 ;  /* 0x00000004ff067e24 */ /* 0x000fe4000f8e00ff */
[----:B------:R-:W-:-:S02]  /*15d0*/  IMAD.U32 R7, RZ, RZ, UR5 ;  /* 0x00000005ff077e24 */ /* 0x000fc4000f8e00ff */
[----:B------:R-:W-:Y:S02]  /*15e0*/  IMAD.U32 R11, RZ, RZ, UR7 ;  /* 0x00000007ff0b7e24 */ /* 0x000fe4000f8e00ff */
[----:B------:R-:W-:Y:S02]  /*15f0*/  IMAD.MOV.U32 R8, RZ, RZ, 0x1e1 ;  /* 0x000001e1ff087424 */ /* 0x000fe400078e00ff */
[----:B0-----:R-:W-:Y:S02]  /*1600*/  IMAD.MOV.U32 R12, RZ, RZ, 0x1 ;  /* 0x00000001ff0c7424 */ /* 0x001fe400078e00ff */
[----:B-1----:R-:W-:-:S07]  /*1610*/  IMAD.MOV.U32 R13, RZ, RZ, RZ ;  /* 0x000000ffff0d7224 */ /* 0x002fce00078e00ff */
[----:B------:R-:W-:-:S07]  /*1620*/  LEPC R20, `(.L_x_16) ;  /* 0x000000001014794e */ /* 0x000fce0000000000 */
[----:B--2--5:R-:W-:Y:S05]  /*1630*/  CALL.ABS.NOINC R14 ;  /* 0x000000000e007343 */ /* 0x024fea0003c00000 */
.L_x_16:
[----:B-1----:R-:W-:-:S04]  /*1640*/  LOP3.LUT R0, R16, 0x1, RZ, 0xfc, !PT ;  /* 0x0000000110007812 */ /* 0x002fc800078efcff */
[----:B------:R-:W-:-:S13]  /*1650*/  ISETP.NE.AND P0, PT, R0, 0x3, PT ;  /* 0x000000030000780c */ /* 0x000fda0003f05270 */
[----:B------:R-:W-:Y:S05]  /*1660*/  @!P0 BRA `(.L_x_17) ;  /* 0x0000000000048947 */ /* 0x000fea0003800000 */
[----:B------:R-:W-:Y:S01]  /*1670*/  BPT.TRAP 0x1 ;  /* 0x000000040000795c */ /* 0x000fe20000300000 */
.L_x_17:
[----:B------:R-:W-:Y:S02]  /*1680*/  IMAD.U32 R3, RZ, RZ, UR38 ;  /* 0x00000026ff037e24 */ /* 0x000fe4000f8e00ff */
[----:B------:R-:W-:-:S03]  /*1690*/  IMAD.U32 R0, RZ, RZ, UR39 ;  /* 0x00000027ff007e24 */ /* 0x000fc6000f8e00ff */
[----:B------:R-:W-:Y:S02]  /*16a0*/  LEA R3, R3, UR41, 0x3 ;  /* 0x0000002903037c11 */ /* 0x000fe4000f8e18ff */
[----:B------:R-:W-:-:S04]  /*16b0*/  SHF.L.U32 R0, R0, 0x1f, RZ ;  /* 0x0000001f00007819 */ /* 0x000fc800000006ff */
[----:B------:R1:W2:Y:S01]  /*16c0*/  SYNCS.PHASECHK.TRANS64.TRYWAIT P1, [R3+URZ], R0 ;  /* 0x00000000030075a7 */ /* 0x0002a2000802017f */
[----:B------:R-:W-:Y:S05]  /*16d0*/  @!P0 BRA `(.L_x_18) ;  /* 0x0000000000048947 */ /* 0x000fea0003800000 */
[----:B------:R-:W-:Y:S01]  /*16e0*/  BPT.TRAP 0x1 ;  /* 0x000000040000795c */ /* 0x000fe20000300000 */
.L_x_18:
[----:B--2---:R-:W-:Y:S05]  /*16f0*/  @P1 BRA `(.L_x_19) ;  /* 0x0000000000081947 */ /* 0x004fea0003800000 */
[----:B------:R-:W2:Y:S02]  /*1700*/  SYNCS.PHASECHK.TRANS64.TRYWAIT P1, [R3+URZ], R0 ;  /* 0x00000000030075a7 */ /* 0x000ea4000802017f */
[----:B--2---:R-:W-:Y:S05]  /*1710*/  @!P1 BRA `(.L_x_20) ;  /* 0x0000005000889947 */ /* 0x004fea0003800000 */
.L_x_19:
[----:B------:R-:W-:Y:S05]  /*1720*/  WARPSYNC.ALL ;  /* 0x0000000000007948 */ /* 0x000fea0003800000 */
[----:B------:R-:W-:Y:S01]  /*1730*/  ULEA UR4, UR38, UR44, 0x8 ;  /* 0x0000002c26047291 */ /* 0x000fe2000f8e403f */
[----:B------:R-:W-:Y:S01]  /*1740*/  WARPGROUP.ARRIVE ;  /* 0x00000000000079c5 */ /* 0x000fe20000000000 */
[----:B------:R-:W-:Y:S01]  /*1750*/  ULEA UR6, UR38, UR45, 0x9 ;  /* 0x0000002d26067291 */ /* 0x000fe2000f8e483f */
[----:B-12---:R-:W-:Y:S01]  /*1760*/  IMAD.U32 R0, RZ, RZ, UR43 ;  /* 0x0000002bff007e24 */ /* 0x006fe2000f8e00ff */
[----:B------:R-:W-:Y:S01]  /*1770*/  UMOV UR5, 0x80000020 ;  /* 0x8000002000057882 */ /* 0x000fe20000000000 */
[----:B------:R-:W-:-:S03]  /*1780*/  UMOV UR7, 0x80000020 ;  /* 0x8000002000077882 */ /* 0x000fc60000000000 */
[----:B------:R-:W-:-:S03]  /*1790*/  ISETP.GE.AND P1, PT, R0, 0x1, PT ;  /* 0x000000010000780c */ /* 0x000fc60003f26270 */
[----:B------:R-:W-:Y:S01]  /*17a0*/  IGMMA.64x128x32.S8.S8 R24, gdesc[UR4], RZ, !UPT, gsb0 ;  /* 0x03600000041879f1 */ /* 0x000fe2000c0410ff */
[----:B------:R-:W-:Y:S02]  /*17b0*/  UIADD3 UR4, UR4, 0x2, URZ ;  /* 0x0000000204047890 */ /* 0x000fe4000fffe03f */
[----:B------:R-:W-:Y:S01]  /*17c0*/  UIADD3 UR6, UR6, 0x2, URZ ;  /* 0x0000000206067890 */ /* 0x000fe2000fffe03f */
[----:B------:R-:W-:Y:S01]  /*17d0*/  UMOV UR5, 0x80000020 ;  /* 0x8000002000057882 */ /* 0x000fe20000000000 */
[----:B------:R-:W-:Y:S01]  /*17e0*/  UMOV UR7, 0x80000020 ;  /* 0x8000002000077882 */ /* 0x000fe20000000000 */
[----:B------:R-:W-:Y:S02]  /*17f0*/  WARPGROUP.DEPBAR.LE gsb0, 0x0 ;  /* 0x00008000000079c5 */ /* 0x000fe40000010000 */
[----:B------:R-:W-:-:S06]  /*1800*/  WARPGROUP.ARRIVE ;  /* 0x00000000000079c5 */ /* 0x000fcc0000000000 */
[----:B------:R-:W-:Y:S03]  /*1810*/  IGMMA.64x128x32.S8.S8 R24, gdesc[UR4], R24, gsb0 ;  /* 0x03600000041879f1 */ /* 0x000fe60008041018 */
[----:B------:R-:W-:Y:S02]  /*1820*/  WARPGROUP.DEPBAR.LE gsb0, 0x0 ;  /* 0x00008000000079c5 */ /* 0x000fe40000010000 */
[----:B------:R-:W-:Y:S05]  /*1830*/  @!P1 BRA `(.L_x_21) ;  /* 0x0000000000d09947 */ /* 0x000fea0003800000 */
[----:B------:R-:W-:Y:S01]  /*1840*/  UIADD3 UR4, UR38, 0x1, URZ ;  /* 0x0000000126047890 */ /* 0x000fe2000fffe03f */
[----:B------:R-:W-:Y:S01]  /*1850*/  IMAD.U32 R0, RZ, RZ, UR43 ;  /* 0x0000002bff007e24 */ /* 0x000fe2000f8e00ff */
[----:B------:R-:W-:Y:S02]  /*1860*/  UMOV UR9, UR38 ;  /* 0x0000002600097c82 */ /* 0x000fe40008000000 */
[----:B------:R-:W-:-:S04]  /*1870*/  UISETP.NE.AND UP0, UPT, UR4, 0x6, UPT ;  /* 0x000000060400788c */ /* 0x000fc8000bf05270 */
[----:B------:R-:W-:Y:S02]  /*1880*/  USEL UR5, URZ, 0x1, UP0 ;  /* 0x000000013f057887 */ /* 0x000fe40008000000 */
[----:B------:R-:W-:Y:S02]  /*1890*/  USEL UR8, UR4, URZ, UP0 ;  /* 0x0000003f04087287 */ /* 0x000fe40008000000 */
[----:B------:R-:W-:-:S06]  /*18a0*/  ULOP3.LUT UR5, UR39, UR5, URZ, 0x3c, !UPT ;  /* 0x0000000527057292 */ /* 0x000fcc000f8e3c3f */
[----:B------:R-:W-:-:S07]  /*18b0*/  IMAD.U32 R5, RZ, RZ, UR5 ;  /* 0x00000005ff057e24 */ /* 0x000fce000f8e00ff */
.L_x_28:
[----:B-12---:R-:W-:Y:S05]  /*18c0*/  @!P0 BRA `(.L_x_22) ;  /* 0x0000000000048947 */ /* 0x006fea0003800000 */
[----:B------:R-:W-:Y:S01]  /*18d0*/  BPT.TRAP 0x1 ;  /* 0x000000040000795c */ /* 0x000fe20000300000 */
.L_x_22:
[----:B------:R-:W-:Y:S01]  /*18e0*/  ULEA UR4, UR8, UR41, 0x3 ;  /* 0x0000002908047291 */ /* 0x000fe2000f8e183f */
[----:B------:R-:W-:-:S08]  /*18f0*/  SHF.L.U32 R3, R5, 0x1f, RZ ;  /* 0x0000001f05037819 */ /* 0x000fd000000006ff */
[----:B------:R1:W2:Y:S01]  /*1900*/  SYNCS.PHASECHK.TRANS64.TRYWAIT P1, [UR4], R3 ;  /* 0x00000003ff0075a7 */ /* 0x0002a20008020144 */
[----:B------:R-:W-:Y:S05]  /*1910*/  @!P0 BRA `(.L_x_23) ;  /* 0x0000000000048947 */ /* 0x000fea0003800000 */
[----:B------:R-:W-:Y:S01]  /*1920*/  BPT.TRAP 0x1 ;  /* 0x000000040000795c */ /* 0x000fe20000300000 */
.L_x_23:
[----:B--2---:R-:W-:Y:S05]  /*1930*/  @P1 BRA `(.L_x_24) ;  /* 0x0000000000081947 */ /* 0x004fea0003800000 */
[----:B------:R-:W2:Y:S02]  /*1940*/  SYNCS.PHASECHK.TRANS64.TRYWAIT P1, [UR4], R3 ;  /* 0x00000003ff0075a7 */ /* 0x000ea40008020144 */
[----:B--2---:R-:W-:Y:S05]  /*1950*/  @!P1 BRA `(.L_x_25) ;  /* 0x00000050000c9947 */ /* 0x004fea0003800000 */
.L_x_24:
[----:B------:R-:W-:Y:S01]  /*1960*/  ULEA UR4, UR8, UR44, 0x8 ;  /* 0x0000002c08047291 */ /* 0x000fe2000f8e403f */
[----:B------:R-:W-:Y:S01]  /*1970*/  WARPGROUP.ARRIVE ;  /* 0x00000000000079c5 */ /* 0x000fe20000000000 */
[----:B------:R-:W-:Y:S01]  /*1980*/  ULEA UR6, UR8, UR45, 0x9 ;  /* 0x0000002d08067291 */ /* 0x000fe2000f8e483f */
[----:B------:R-:W-:Y:S01]  /*1990*/  UMOV UR5, 0x80000020 ;  /* 0x8000002000057882 */ /* 0x000fe20000000000 */
[----:B------:R-:W-:-:S07]  /*19a0*/  UMOV UR7, 0x80000020 ;  /* 0x8000002000077882 */ /* 0x000fce0000000000 */
[----:B------:R-:W-:Y:S01]  /*19b0*/  IGMMA.64x128x32.S8.S8 R24, gdesc[UR4], R24, gsb0 ;  /* 0x03600000041879f1 */ /* 0x000fe20008041018 */
        /* <DEDUP_REMOVED lines=9> */
[----:B------:R-:W-:Y:S01]  /*1a50*/  BPT.TRAP 0x1 ;  /* 0x000000040000795c */ /* 0x000fe20000300000 */
.L_x_26:
[----:B------:R-:W-:Y:S01]  /*1a60*/  ULEA UR4, UR9, UR41, 0x3 ;  /* 0x0000002909047291 */ /* 0x000fe2000f8e183f */
[----:B------:R-:W-:-:S03]  /*1a70*/  ISETP.GT.U32.AND P1, PT, R16, 0x1, PT ;  /* 0x000000011000780c */ /* 0x000fc60003f24070 */
[----:B------:R-:W-:-:S04]  /*1a80*/  UIADD3 UR4, UR4, 0x30, URZ ;  /* 0x0000003004047890 */ /* 0x000fc8000fffe03f */
[----:B------:R-:W-:-:S09]  /*1a90*/  UPRMT UR4, URZ, 0x654, UR4 ;  /* 0x000006543f047896 */ /* 0x000fd20008000004 */
[----:B------:R-:W-:Y:S01]  /*1aa0*/  SYNCS.ARRIVE.TRANS64.RED.A1T0 RZ, [UR4], RZ ;  /* 0x000000ffffff79a7 */ /* 0x000fe20008100404 */
[----:B------:R-:W-:Y:S05]  /*1ab0*/  @P1 BRA `(.L_x_27) ;  /* 0x0000000000041947 */ /* 0x000fea0003800000 */
[----:B------:R-:W-:Y:S01]  /*1ac0*/  BPT.TRAP 0x1 ;  /* 0x000000040000795c */ /* 0x000fe20000300000 */
.L_x_27:
[----:B------:R-:W-:Y:S01]  /*1ad0*/  UIADD3 UR8, UR8, 0x1, URZ ;  /* 0x0000000108087890 */ /* 0x000fe2000fffe03f */
[C---:B------:R-:W-:Y:S01]  /*1ae0*/  ISETP.GT.AND P1, PT, R0.reuse, 0x1, PT ;  /* 0x000000010000780c */ /* 0x040fe20003f24270 */
[----:B------:R-:W-:Y:S01]  /*1af0*/  UIADD3 UR9, UR9, 0x1, URZ ;  /* 0x0000000109097890 */ /* 0x000fe2000fffe03f */
[----:B------:R-:W-:Y:S01]  /*1b00*/  VIADD R0, R0, 0xffffffff ;  /* 0xffffffff00007836 */ /* 0x000fe20000000000 */
[----:B------:R-:W-:Y:S02]  /*1b10*/  UISETP.NE.AND UP0, UPT, UR8, 0x6, UPT ;  /* 0x000000060800788c */ /* 0x000fe4000bf05270 */
[----:B------:R-:W-:Y:S02]  /*1b20*/  UISETP.NE.AND UP1, UPT, UR9, 0x6, UPT ;  /* 0x000000060900788c */ /* 0x000fe4000bf25270 */
[----:B------:R-:W-:Y:S02]  /*1b30*/  USEL UR4, URZ, 0x1, UP0 ;  /* 0x000000013f047887 */ /* 0x000fe40008000000 */
[----:B------:R-:W-:-:S02]  /*1b40*/  USEL UR8, UR8, URZ, UP0 ;  /* 0x0000003f08087287 */ /* 0x000fc40008000000 */
[----:B------:R-:W-:Y:S02]  /*1b50*/  USEL UR9, UR9, URZ, UP1 ;  /* 0x0000003f09097287 */ /* 0x000fe40008800000 */
[----:B------:R-:W-:Y:S01]  /*1b60*/  LOP3.LUT R5, R5, UR4, RZ, 0x3c, !PT ;  /* 0x0000000405057c12 */ /* 0x000fe2000f8e3cff */
[----:B------:R-:W-:Y:S09]  /*1b70*/  @P1 BRA `(.L_x_28) ;  /* 0xfffffffc00501947 */ /* 0x000ff2000383ffff */
.L_x_21:
[----:B------:R-:W3:Y:S01]  /*1b80*/  LDC R0, c[0x0][0x28c] ;  /* 0x0000a300ff007b82 */ /* 0x000ee20000000800 */
[----:B------:R4:W-:Y:S01]  /*1b90*/  SYNCS.ARRIVE.TRANS64.A1T0 RZ, [R94+UR47], RZ ;  /* 0x000000ff5eff79a7 */ /* 0x0009e2000810002f */
[----:B---3--:R-:W-:-:S13]  /*1ba0*/  ISETP.GE.AND P1, PT, R0, 0x1, PT ;  /* 0x000000010000780c */ /* 0x008fda0003f26270 */
[----:B----4-:R-:W-:Y:S05]  /*1bb0*/  @!P1 BRA `(.L_x_29) ;  /* 0x0000000000349947 */ /* 0x010fea0003800000 */
[----:B------:R-:W-:Y:S05]  /*1bc0*/  @!P0 BRA `(.L_x_30) ;  /* 0x0000000000048947 */ /* 0x000fea0003800000 */
[----:B------:R-:W-:Y:S01]  /*1bd0*/  BPT.TRAP 0x1 ;  /* 0x000000040000795c */ /* 0x000fe20000300000 */
.L_x_30:
[----:B------:R-:W-:Y:S01]  /*1be0*/  UIADD3 UR6, UR43, UR38, URZ ;  /* 0x000000262b067290 */ /* 0x000fe2000fffe03f */
[----:B------:R-:W-:-:S03]  /*1bf0*/  ISETP.GT.U32.AND P0, PT, R16, 0x1, PT ;  /* 0x000000011000780c */ /* 0x000fc60003f04070 */
[----:B------:R-:W-:-:S04]  /*1c00*/  UIMAD.WIDE.U32 UR4, UR6, -0x55555555, URZ ;  /* 0xaaaaaaab060478a5 */ /* 0x000fc8000f8e003f */
[----:B------:R-:W-:-:S04]  /*1c10*/  USHF.R.U32.HI UR4, URZ, 0x2, UR5 ;  /* 0x000000023f047899 */ /* 0x000fc80008011605 */
[----:B------:R-:W-:-:S04]  /*1c20*/  UIMAD UR6, UR4, -0x6, UR6 ;  /* 0xfffffffa040678a4 */ /* 0x000fc8000f8e0206 */
[----:B------:R-:W-:-:S04]  /*1c30*/  ULEA UR6, UR6, UR41, 0x3 ;  /* 0x0000002906067291 */ /* 0x000fc8000f8e183f */
[----:B------:R-:W-:-:S04]  /*1c40*/  UIADD3 UR6, UR6, 0x30, URZ ;  /* 0x0000003006067890 */ /* 0x000fc8000fffe03f */
[----:B------:R-:W-:-:S09]  /*1c50*/  UPRMT UR6, URZ, 0x654, UR6 ;  /* 0x000006543f067896 */ /* 0x000fd20008000006 */
[----:B------:R-:W-:Y:S01]  /*1c60*/  SYNCS.ARRIVE.TRANS64.RED.A1T0 RZ, [UR6], RZ ;  /* 0x000000ffffff79a7 */ /* 0x000fe20008100406 */
[----:B------:R-:W-:Y:S05]  /*1c70*/  @P0 BRA `(.L_x_29) ;  /* 0x0000000000040947 */ /* 0x000fea0003800000 */
[----:B------:R-:W-:Y:S01]  /*1c80*/  BPT.TRAP 0x1 ;  /* 0x000000040000795c */ /* 0x000fe20000300000 */
.L_x_29:
[----:B------:R-:W-:Y:S01]  /*1c90*/  SHF.L.U32 R0, R99, 0x1f, RZ ;  /* 0x0000001f63007819 */ /* 0x000fe200000006ff */
[----:B------:R-:W-:Y:S01]  /*1ca0*/  UIADD3 UR38, UR46, UR38, URZ ;  /* 0x000000262e267290 */ /* 0x000fe2000fffe03f */
[----:B------:R-:W3:Y:S01]  /*1cb0*/  LDC R7, c[0x0][0x288] ;  /* 0x0000a200ff077b82 */ /* 0x000ee20000000800 */
[----:B------:R-:W-:Y:S01]  /*1cc0*/  UISETP.GE.U32.AND UP1, UPT, UR46, 0x6, UPT ;  /* 0x000000062e00788c */ /* 0x000fe2000bf26070 */
[----:B------:R-:W-:Y:S01]  /*1cd0*/  IMAD.SHL.U32 R8, R92, 0x2, RZ ;  /* 0x000000025c087824 */ /* 0x000fe200078e00ff */
[----:B------:R-:W-:Y:S02]  /*1ce0*/  UISETP.GT.U32.AND UP0, UPT, UR38, 0x5, UPT ;  /* 0x000000052600788c */ /* 0x000fe4000bf04070 */
[----:B------:R-:W-:Y:S02]  /*1cf0*/  UIMAD.WIDE.U32 UR4, UR38, -0x55555555, URZ ;  /* 0xaaaaaaab260478a5 */ /* 0x000fe4000f8e003f */
[----:B------:R-:W-:Y:S01]  /*1d00*/  UISETP.LT.U32.AND UP0, UPT, UR46, 0x6, UP0 ;  /* 0x000000062e00788c */ /* 0x000fe20008701070 */
[----:B------:R-:W4:Y:S01]  /*1d10*/  SYNCS.PHASECHK.TRANS64.TRYWAIT P0, [R93+UR42+0x10], R0 ;  /* 0x000010005d0075a7 */ /* 0x000f22000800016a */
[----:B------:R-:W-:Y:S01]  /*1d20*/  USHF.R.U32.HI UR4, URZ, 0x2, UR5 ;  /* 0x000000023f047899 */ /* 0x000fe20008011605 */
[----:B------:R-:W-:Y:S01]  /*1d30*/  SHF.R.S32.HI R9, RZ, 0x1f, R8 ;  /* 0x0000001fff097819 */ /* 0x000fe20000011408 */
[----:B------:R-:W-:-:S02]  /*1d40*/  USEL UR6, URZ, 0x1, !UP0 ;  /* 0x000000013f067887 */ /* 0x000fc4000c000000 */
[----:B------:R-:W-:Y:S02]  /*1d50*/  UIMAD UR38, UR4, -0x6, UR38 ;  /* 0xfffffffa042678a4 */ /* 0x000fe4000f8e0226 */
[----:B------:R-:W-:-:S04]  /*1d60*/  ULOP3.LUT UR39, UR39, UR6, URZ, 0x3c, !UPT ;  /* 0x0000000627277292 */ /* 0x000fc8000f8e3c3f */
[----:B------:R-:W-:Y:S01]  /*1d70*/  @UP1 ULOP3.LUT UR39, UR39, 0x1, UR4, 0x78, !UPT ;  /* 0x0000000127271892 */ /* 0x000fe2000f8e7804 */
[----:B---34-:R-:W-:Y:S11]  /*1d80*/  @!P0 BRA `(.L_x_31) ;  /* 0x0000004c00188947 */ /* 0x018ff60003800000 */
.L_x_191:
[----:B---3--:R-:W-:Y:S01]  /*1d90*/  IMAD.SHL.U32 R0, R19, 0x40, RZ ;  /* 0x0000004013007824 */ /* 0x008fe200078e00ff */
[----:B------:R-:W-:Y:S01]  /*1da0*/  ULDC UR6, c[0x0][0x284] ;  /* 0x0000a10000067ab9 */ /* 0x000fe20000000800 */
[----:B------:R-:W-:Y:S01]  /*1db0*/  IMAD.SHL.U32 R22, R22, 0x80, RZ ;  /* 0x0000008016167824 */ /* 0x000fe200078e00ff */
[----:B------:R-:W-:Y:S01]  /*1dc0*/  SHF.R.S32.HI R15, RZ, 0x1f, R2 ;  /* 0x0000001fff0f7819 */ /* 0x000fe20000011402 */
[----:B------:R-:W-:Y:S01]  /*1dd0*/  ULDC.64 UR4, c[0x0][0x5d0] ;  /* 0x0001740000047ab9 */ /* 0x000fe20000000a00 */
[----:B------:R-:W-:Y:S01]  /*1de0*/  ISETP.GE.AND P0, PT, R0, UR6, PT ;  /* 0x0000000600007c0c */ /* 0x000fe2000bf06270 */
[----:B--2---:R-:W-:Y:S01]  /*1df0*/  IMAD.WIDE.U32 R4, R2, UR4, R8 ;  /* 0x0000000402047c25 */ /* 0x004fe2000f8e0008 */
[----:B------:R-:W-:Y:S02]  /*1e00*/  SHF.R.S32.HI R14, RZ, 0x1f, R22 ;  /* 0x0000001fff0e7819 */ /* 0x000fe40000011416 */
[C---:B------:R-:W-:Y:S01]  /*1e10*/  ISETP.GE.OR P0, PT, R22.reuse, R7, P0 ;  /* 0x000000071600720c */ /* 0x040fe20000706670 */
[----:B-1----:R-:W-:Y:S01]  /*1e20*/  IMAD R3, R15, UR4, RZ ;  /* 0x000000040f037c24 */ /* 0x002fe2000f8e02ff */
[----:B------:R-:W-:-:S03]  /*1e30*/  IADD3 R4, P1, R22, R4, RZ ;  /* 0x0000000416047210 */ /* 0x000fc60007f3e0ff */
[----:B------:R-:W-:-:S05]  /*1e40*/  IMAD R3, R2, UR5, R3 ;  /* 0x0000000502037c24 */ /* 0x000fca000f8e0203 */
[----:B------:R-:W-:-:S03]  /*1e50*/  IADD3.X R5, R14, R5, R3, P1, !PT ;  /* 0x000000050e057210 */ /* 0x000fc60000ffe403 */
[----:B------:R-:W-:Y:S05]  /*1e60*/  @P0 BRA `(.L_x_32) ;  /* 0x0000003000b00947 */ /* 0x000fea0003800000 */
[----:B------:R-:W1:Y:S01]  /*1e70*/  LDC.64 R10, c[0x0][0x5c8] ;  /* 0x00017200ff0a7b82 */ /* 0x000e620000000a00 */
[----:B0-----:R-:W-:Y:S01]  /*1e80*/  IMAD.WIDE R12, R19, 0x40, R90 ;  /* 0x00000040130c7825 */ /* 0x001fe200078e025a */
[----:B------:R-:W-:Y:S01]  /*1e90*/  ULDC.64 UR4, c[0x0][0x5c0] ;  /* 0x0001700000047ab9 */ /* 0x000fe20000000a00 */
[----:B------:R-:W-:Y:S02]  /*1ea0*/  BSSY B0, `(.L_x_32) ;  /* 0x0000328000007945 */ /* 0x000fe40003800000 */
[----:B------:R-:W-:Y:S02]  /*1eb0*/  IMAD.IADD R102, R97, 0x1, -R0 ;  /* 0x0000000161667824 */ /* 0x000fe400078e0a00 */
[-C--:B-1----:R-:W-:Y:S02]  /*1ec0*/  IMAD R3, R13, R10.reuse, RZ ;  /* 0x0000000a0d037224 */ /* 0x082fe400078e02ff */
[----:B------:R-:W-:-:S04]  /*1ed0*/  IMAD.WIDE.U32 R4, R12, R10, R4 ;  /* 0x0000000a0c047225 */ /* 0x000fc800078e0004 */
[----:B------:R-:W-:Y:S01]  /*1ee0*/  IMAD R3, R12, R11, R3 ;  /* 0x0000000b0c037224 */ /* 0x000fe200078e0203 */
[----:B------:R-:W-:-:S03]  /*1ef0*/  IADD3 R4, P0, R4, UR4, RZ ;  /* 0x0000000404047c10 */ /* 0x000fc6000ff1e0ff */
[----:B------:R-:W-:Y:S01]  /*1f00*/  IMAD.IADD R3, R5, 0x1, R3 ;  /* 0x0000000105037824 */ /* 0x000fe200078e0203 */
[----:B------:R-:W-:-:S04]  /*1f10*/  LEA R6, P1, R10, R4, 0x3 ;  /* 0x000000040a067211 */ /* 0x000fc800078218ff */
[----:B------:R-:W-:Y:S01]  /*1f20*/  IADD3.X R5, R3, UR5, RZ, P0, !PT ;  /* 0x0000000503057c10 */ /* 0x000fe200087fe4ff */
[----:B------:R-:W-:Y:S01]  /*1f30*/  IMAD R3, R92, -0x2, R7 ;  /* 0xfffffffe5c037824 */ /* 0x000fe200078e0207 */
[----:B-----5:R-:W-:Y:S02]  /*1f40*/  ISETP.NE.AND P0, PT, R89, RZ, PT ;  /* 0x000000ff5900720c */ /* 0x020fe40003f05270 */
[----:B------:R-:W-:Y:S01]  /*1f50*/  LEA.HI.X R7, R10, R5, R11, 0x3, P1 ;  /* 0x000000050a077211 */ /* 0x000fe200008f1c0b */
[----:B------:R-:W-:-:S10]  /*1f60*/  IMAD.IADD R0, R3, 0x1, -R22 ;  /* 0x0000000103007824 */ /* 0x000fd400078e0a16 */
[----:B------:R-:W-:Y:S05]  /*1f70*/  @!P0 BRA `(.L_x_33) ;  /* 0x0000002400608947 */ /* 0x000fea0003800000 */
[----:B------:R-:W0:Y:S01]  /*1f80*/  LDC.64 R20, c[0x0][0x5b0] ;  /* 0x00016c00ff147b82 */ /* 0x000e220000000a00 */
[----:B------:R-:W-:Y:S01]  /*1f90*/  ULDC.64 UR4, c[0x0][0x5b8] ;  /* 0x00016e0000047ab9 */ /* 0x000fe20000000a00 */
[----:B------:R-:W-:Y:S01]  /*1fa0*/  ISETP.GE.AND P1, PT, R102, 0x1, PT ;  /* 0x000000016600780c */ /* 0x000fe20003f26270 */
[----:B------:R-:W-:Y:S01]  /*1fb0*/  IMAD.WIDE.U32 R8, R2, UR4, R8 ;  /* 0x0000000402087c25 */ /* 0x000fe2000f8e0008 */
[----:B------:R-:W-:Y:S02]  /*1fc0*/  BSSY B1, `(.L_x_34) ;  /* 0x000000e000017945 */ /* 0x000fe40003800000 */
[----:B------:R-:W-:Y:S01]  /*1fd0*/  ISETP.LT.OR P5, PT, R0, 0x1, !P1 ;  /* 0x000000010000780c */ /* 0x000fe20004fa1670 */
[----:B------:R-:W-:Y:S01]  /*1fe0*/  IMAD R3, R15, UR4, RZ ;  /* 0x000000040f037c24 */ /* 0x000fe2000f8e02ff */
[----:B------:R-:W1:Y:S01]  /*1ff0*/  LDC.64 R100, c[0x0][0x5a8] ;  /* 0x00016a00ff647b82 */ /* 0x000e620000000a00 */
[----:B------:R-:W-:Y:S02]  /*2000*/  IADD3 R10, P0, R22, R8, RZ ;  /* 0x00000008160a7210 */ /* 0x000fe40007f1e0ff */
[----:B------:R-:W-:-:S05]  /*2010*/  IMAD R3, R2, UR5, R3 ;  /* 0x0000000502037c24 */ /* 0x000fca000f8e0203 */
[----:B------:R-:W-:Y:S01]  /*2020*/  IADD3.X R11, R14, R9, R3, P0, !PT ;  /* 0x000000090e0b7210 */ /* 0x000fe200007fe403 */
[-C--:B0-----:R-:W-:Y:S02]  /*2030*/  IMAD R8, R13, R20.reuse, RZ ;  /* 0x000000140d087224 */ /* 0x081fe400078e02ff */
[----:B------:R-:W-:-:S04]  /*2040*/  IMAD.WIDE.U32 R2, R12, R20, R10 ;  /* 0x000000140c027225 */ /* 0x000fc800078e000a */
[----:B------:R-:W-:Y:S01]  /*2050*/  IMAD R19, R12, R21, R8 ;  /* 0x000000150c137224 */ /* 0x000fe200078e0208 */
[----:B-1----:R-:W-:-:S04]  /*2060*/  IADD3 R2, P0, R2, R100, RZ ;  /* 0x0000006402027210 */ /* 0x002fc80007f1e0ff */
[----:B------:R-:W-:Y:S01]  /*2070*/  IADD3.X R3, R101, R3, R19, P0, !PT ;  /* 0x0000000365037210 */ /* 0x000fe200007fe413 */
[----:B------:R-:W-:Y:S08]  /*2080*/  @P5 BRA `(.L_x_35) ;  /* 0x0000000000045947 */ /* 0x000ff00003800000 */
[----:B------:R0:W5:Y:S02]  /*2090*/  LDG.E.U8 R98, desc[UR36][R2.64] ;  /* 0x0000002402627981 */ /* 0x000164000c1e1100 */
.L_x_35:
[----:B------:R-:W-:Y:S05]  /*20a0*/  BSYNC B1 ;  /* 0x0000000000017941 */ /* 0x000fea0003800000 */
.L_x_34:
[----:B-----5:R-:W-:Y:S01]  /*20b0*/  LOP3.LUT R13, R98, 0xffff, RZ, 0xc0, !PT ;  /* 0x0000ffff620d7812 */ /* 0x020fe200078ec0ff */
[----:B------:R-:W-:Y:S01]  /*20c0*/  IMAD.SHL.U32 R8, R20, 0x8, RZ ;  /* 0x0000000814087824 */ /* 0x000fe200078e00ff */
[----:B------:R-:W-:Y:S01]  /*20d0*/  ISETP.LT.OR P2, PT, R0, 0x2, !P1 ;  /* 0x000000020000780c */ /* 0x000fe20004f41670 */
[----:B------:R-:W-:Y:S01]  /*20e0*/  BSSY B1, `(.L_x_36) ;  /* 0x000000e000017945 */ /* 0x000fe20003800000 */
[----:B------:R-:W-:Y:S02]  /*20f0*/  PRMT R14, R13, 0x8880, RZ ;  /* 0x000088800d0e7816 */ /* 0x000fe400000000ff */
[----:B------:R-:W-:Y:S02]  /*2100*/  SHF.L.U64.HI R9, R20, 0x3, R21 ;  /* 0x0000000314097819 */ /* 0x000fe40000010215 */
[----:B------:R-:W-:Y:S01]  /*2110*/  ISETP.GE.AND P0, PT, R102, 0x9, PT ;  /* 0x000000096600780c */ /* 0x000fe20003f06270 */
[----:B------:R-:W-:Y:S02]  /*2120*/  IMAD R13, R14, R89, RZ ;  /* 0x000000590e0d7224 */ /* 0x000fe400078e02ff */
[----:B------:R-:W-:-:S04]  /*2130*/  IMAD.WIDE.U32 R8, R12, R20, R8 ;  /* 0x000000140c087225 */ /* 0x000fc800078e0008 */
[----:B------:R-:W-:Y:S01]  /*2140*/  @!P5 IMAD R15, R24, R88, R13 ;  /* 0x00000058180fd224 */ /* 0x000fe200078e020d */
[----:B------:R-:W-:Y:S01]  /*2150*/  IADD3 R8, P3, P4, R10, R100, R8 ;  /* 0x000000640a087210 */ /* 0x000fe20007c7e008 */
[----:B------:R-:W-:-:S03]  /*2160*/  IMAD.IADD R14, R19, 0x1, R9 ;  /* 0x00000001130e7824 */ /* 0x000fc600078e0209 */
[----:B------:R1:W-:Y:S01]  /*2170*/  @!P5 STG.E.U8 desc[UR36][R4.64], R15 ;  /* 0x0000000f0400d986 */ /* 0x0003e2000c101124 */
[----:B------:R-:W-:Y:S08]  /*2180*/  @P2 BRA `(.L_x_37) ;  /* 0x00000000000c2947 */ /* 0x000ff00003800000 */
[----:B------:R-:W2:Y:S02]  /*2190*/  LDG.E.U8 R98, desc[UR36][R2.64+0x1] ;  /* 0x0000012402627981 */ /* 0x000ea4000c1e1100 */
[----:B--2---:R-:W-:-:S05]  /*21a0*/  PRMT R12, R98, 0x8880, RZ ;  /* 0x00008880620c7816 */ /* 0x004fca00000000ff */
[----:B------:R-:W-:-:S07]  /*21b0*/  IMAD R13, R12, R89, RZ ;  /* 0x000000590c0d7224 */ /* 0x000fce00078e02ff */
.L_x_37:
[----:B------:R-:W-:Y:S05]  /*21c0*/  BSYNC B1 ;  /* 0x0000000000017941 */ /* 0x000fea0003800000 */
.L_x_36:
[C---:B------:R-:W-:Y:S01]  /*21d0*/  ISETP.LT.OR P5, PT, R0.reuse, 0x1, !P0 ;  /* 0x000000010000780c */ /* 0x040fe200047a1670 */
[----:B------:R-:W-:Y:S01]  /*21e0*/  @!P2 IMAD R25, R25, R88, R13 ;  /* 0x000000581919a224 */ /* 0x000fe200078e020d */
[----:B------:R-:W-:Y:S01]  /*21f0*/  BSSY B1, `(.L_x_38) ;  /* 0x000000a000017945 */ /* 0x000fe20003800000 */
[----:B------:R-:W-:Y:S02]  /*2200*/  IADD3.X R9, R11, R101, R14, P3, P4 ;  /* 0x000000650b097210 */ /* 0x000fe40001fe840e */
[C---:B------:R-:W-:Y:S01]  /*2210*/  ISETP.LT.OR P3, PT, R0.reuse, 0x2, !P0 ;  /* 0x000000020000780c */ /* 0x040fe20004761670 */
[----:B------:R2:W-:Y:S01]  /*2220*/  @!P2 STG.E.U8 desc[UR36][R4.64+0x1], R25 ;  /* 0x000001190400a986 */ /* 0x0005e2000c101124 */
[C---:B------:R-:W-:Y:S02]  /*2230*/  ISETP.LT.OR P4, PT, R0.reuse, 0x9, !P1 ;  /* 0x000000090000780c */ /* 0x040fe40004f81670 */
[----:B------:R-:W-:-:S04]  /*2240*/  ISETP.LT.OR P2, PT, R0, 0xa, !P1 ;  /* 0x0000000a0000780c */ /* 0x000fc80004f41670 */
[----:B------:R-:W-:Y:S09]  /*2250*/  @P5 BRA `(.L_x_39) ;  /* 0x00000000000c5947 */ /* 0x000ff20003800000 */
[----:B------:R-:W3:Y:S02]  /*2260*/  LDG.E.U8 R98, desc[UR36][R8.64] ;  /* 0x0000002408627981 */ /* 0x000ee4000c1e1100 */
[----:B---3--:R-:W-:-:S05]  /*2270*/  PRMT R10, R98, 0x8880, RZ ;  /* 0x00008880620a7816 */ /* 0x008fca00000000ff */
[----:B------:R-:W-:-:S07]  /*2280*/  IMAD R13, R10, R89, RZ ;  /* 0x000000590a0d7224 */ /* 0x000fce00078e02ff */
.L_x_39:
[----:B------:R-:W-:Y:S05]  /*2290*/  BSYNC B1 ;  /* 0x0000000000017941 */ /* 0x000fea0003800000 */
.L_x_38:
[----:B------:R-:W-:Y:S01]  /*22a0*/  @!P5 IMAD R11, R26, R88, R13 ;  /* 0x000000581a0bd224 */ /* 0x000fe200078e020d */
[----:B------:R-:W-:Y:S04]  /*22b0*/  BSSY B1, `(.L_x_40) ;  /* 0x0000006000017945 */ /* 0x000fe80003800000 */
[----:B------:R3:W-:Y:S01]  /*22c0*/  @!P5 STG.E.U8 desc[UR36][R6.64], R11 ;  /* 0x0000000b0600d986 */ /* 0x0007e2000c101124 */
[----:B------:R-:W-:Y:S05]  /*22d0*/  @P3 BRA `(.L_x_41) ;  /* 0x00000000000c3947 */ /* 0x000fea0003800000 */
[----:B------:R-:W4:Y:S02]  /*22e0*/  LDG.E.U8 R98, desc[UR36][R8.64+0x1] ;  /* 0x0000012408627981 */ /* 0x000f24000c1e1100 */
[----:B----4-:R-:W-:-:S05]  /*22f0*/  PRMT R10, R98, 0x8880, RZ ;  /* 0x00008880620a7816 */ /* 0x010fca00000000ff */
[----:B------:R-:W-:-:S07]  /*2300*/  IMAD R13, R10, R89, RZ ;  /* 0x000000590a0d7224 */ /* 0x000fce00078e02ff */
.L_x_41:
[----:B------:R-:W-:Y:S05]  /*2310*/  BSYNC B1 ;  /* 0x0000000000017941 */ /* 0x000fea0003800000 */
.L_x_40:
[----:B------:R-:W-:Y:S01]  /*2320*/  @!P3 IMAD R27, R27, R88, R13 ;  /* 0x000000581b1bb224 */ /* 0x000fe200078e020d */
[----:B------:R-:W-:Y:S04]  /*2330*/  BSSY B1, `(.L_x_42) ;  /* 0x0000006000017945 */ /* 0x000fe80003800000 */
[----:B------:R4:W-:Y:S01]  /*2340*/  @!P3 STG.E.U8 desc[UR36][R6.64+0x1], R27 ;  /* 0x0000011b0600b986 */ /* 0x0009e2000c101124 */
[----:B------:R-:W-:Y:S05]  /*2350*/  @P4 BRA `(.L_x_43) ;  /* 0x00000000000c4947 */ /* 0x000fea0003800000 */
[----:B------:R-:W5:Y:S02]  /*2360*/  LDG.E.U8 R98, desc[UR36][R2.64+0x8] ;  /* 0x0000082402627981 */ /* 0x000f64000c1e1100 */
[----:B-----5:R-:W-:-:S05]  /*2370*/  PRMT R10, R98, 0x8880, RZ ;  /* 0x00008880620a7816 */ /* 0x020fca00000000ff */
[----:B------:R-:W-:-:S07]  /*2380*/  IMAD R13, R10, R89, RZ ;  /* 0x000000590a0d7224 */ /* 0x000fce00078e02ff */
.L_x_43:
[----:B------:R-:W-:Y:S05]  /*2390*/  BSYNC B1 ;  /* 0x0000000000017941 */ /* 0x000fea0003800000 */
.L_x_42:
[----:B---3--:R-:W-:Y:S01]  /*23a0*/  @!P4 IMAD R11, R28, R88, R13 ;  /* 0x000000581c0bc224 */ /* 0x008fe200078e020d */
[----:B------:R-:W-:Y:S04]  /*23b0*/  BSSY B1, `(.L_x_44) ;  /* 0x0000006000017945 */ /* 0x000fe80003800000 */
[----:B------:R3:W-:Y:S01]  /*23c0*/  @!P4 STG.E.U8 desc[UR36][R4.64+0x8], R11 ;  /* 0x0000080b0400c986 */ /* 0x0007e2000c101124 */
[----:B------:R-:W-:Y:S05]  /*23d0*/  @P2 BRA `(.L_x_45) ;  /* 0x00000000000c2947 */ /* 0x000fea0003800000 */
[----:B------:R-:W5:Y:S02]  /*23e0*/  LDG.E.U8 R98, desc[UR36][R2.64+0x9] ;  /* 0x0000092402627981 */ /* 0x000f64000c1e1100 */
[----:B-----5:R-:W-:-:S05]  /*23f0*/  PRMT R10, R98, 0x8880, RZ ;  /* 0x00008880620a7816 */ /* 0x020fca00000000ff */
[----:B------:R-:W-:-:S07]  /*2400*/  IMAD R13, R10, R89, RZ ;  /* 0x000000590a0d7224 */ /* 0x000fce00078e02ff */
.L_x_45:
[----:B------:R-:W-:Y:S05]  /*2410*/  BSYNC B1 ;  /* 0x0000000000017941 */ /* 0x000fea0003800000 */
.L_x_44:
[C---:B------:R-:W-:Y:S01]  /*2420*/  ISETP.LT.OR P4, PT, R0.reuse, 0x9, !P0 ;  /* 0x000000090000780c */ /* 0x040fe20004781670 */
[----:B------:R-:W-:Y:S01]  /*2430*/  @!P2 IMAD R29, R29, R88, R13 ;  /* 0x000000581d1da224 */ /* 0x000fe200078e020d */
[----:B------:R-:W-:Y:S01]  /*2440*/  BSSY B1, `(.L_x_46) ;  /* 0x0000009000017945 */ /* 0x000fe20003800000 */
[C---:B------:R-:W-:Y:S02]  /*2450*/  ISETP.LT.OR P3, PT, R0.reuse, 0xa, !P0 ;  /* 0x0000000a0000780c */ /* 0x040fe40004761670 */
[C---:B------:R-:W-:Y:S01]  /*2460*/  ISETP.LT.OR P5, PT, R0.reuse, 0x11, !P1 ;  /* 0x000000110000780c */ /* 0x040fe20004fa1670 */
[----:B------:R0:W-:Y:S01]  /*2470*/  @!P2 STG.E.U8 desc[UR36][R4.64+0x9], R29 ;  /* 0x0000091d0400a986 */ /* 0x0001e2000c101124 */
[----:B------:R-:W-:-:S06]  /*2480*/  ISETP.LT.OR P2, PT, R0, 0x12, !P1 ;  /* 0x000000120000780c */ /* 0x000fcc0004f41670 */
[----:B------:R-:W-:Y:S07]  /*2490*/  @P4 BRA `(.L_x_47) ;  /* 0x00000000000c4947 */ /* 0x000fee0003800000 */
[----:B------:R-:W5:Y:S02]  /*24a0*/  LDG.E.U8 R98, desc[UR36][R8.64+0x8] ;  /* 0x0000082408627981 */ /* 0x000f64000c1e1100 */
[----:B-----5:R-:W-:-:S05]  /*24b0*/  PRMT R10, R98, 0x8880, RZ ;  /* 0x00008880620a7816 */ /* 0x020fca00000000ff */
[----:B------:R-:W-:-:S07]  /*24c0*/  IMAD R13, R10, R89, RZ ;  /* 0x000000590a0d7224 */ /* 0x000fce00078e02ff */
.L_x_47:
[----:B------:R-:W-:Y:S05]  /*24d0*/  BSYNC B1 ;  /* 0x0000000000017941 */ /* 0x000fea0003800000 */
.L_x_46:
[----:B---3--:R-:W-:Y:S01]  /*24e0*/  @!P4 IMAD R11, R30, R88, R13 ;  /* 0x000000581e0bc224 */ /* 0x008fe200078e020d */
[----:B------:R-:W-:Y:S04]  /*24f0*/  BSSY B1, `(.L_x_48) ;  /* 0x0000006000017945 */ /* 0x000fe80003800000 */
[----:B------:R3:W-:Y:S01]  /*2500*/  @!P4 STG.E.U8 desc[UR36][R6.64+0x8], R11 ;  /* 0x0000080b0600c986 */ /* 0x0007e2000c101124 */
[----:B------:R-:W-:Y:S05]  /*2510*/  @P3 BRA `(.L_x_49) ;  /* 0x00000000000c3947 */ /* 0x000fea0003800000 */
[----:B------:R-:W5:Y:S02]  /*2520*/  LDG.E.U8 R98, desc[UR36][R8.64+0x9] ;  /* 0x0000092408627981 */ /* 0x000f64000c1e1100 */
[----:B-----5:R-:W-:-:S05]  /*2530*/  PRMT R10, R98, 0x8880, RZ ;  /* 0x00008880620a7816 */ /* 0x020fca00000000ff */
[----:B------:R-:W-:-:S07]  /*2540*/  IMAD R13, R10, R89, RZ ;  /* 0x000000590a0d7224 */ /* 0x000fce00078e02ff */
.L_x_49:
[----:B------:R-:W-:Y:S05]  /*2550*/  BSYNC B1 ;  /* 0x0000000000017941 */ /* 0x000fea0003800000 */
.L_x_48:
[----:B------:R-:W-:Y:S01]  /*2560*/  @!P3 IMAD R31, R31, R88, R13 ;  /* 0x000000581f1fb224 */ /* 0x000fe200078e020d */
[----:B------:R-:W-:Y:S04]  /*2570*/  BSSY B1, `(.L_x_50) ;  /* 0x0000006000017945 */ /* 0x000fe80003800000 */
[----:B------:R0:W-:Y:S01]  /*2580*/  @!P3 STG.E.U8 desc[UR36][R6.64+0x9], R31 ;  /* 0x0000091f0600b986 */ /* 0x0001e2000c101124 */
[----:B------:R-:W-:Y:S05]  /*2590*/  @P5 BRA `(.L_x_51) ;  /* 0x00000000000c5947 */ /* 0x000fea0003800000 */
[----:B------:R-:W5:Y:S02]  /*25a0*/  LDG.E.U8 R98, desc[UR36][R2.64+0x10] ;  /* 0x0000102402627981 */ /* 0x000f64000c1e1100 */
[----:B-----5:R-:W-:-:S05]  /*25b0*/  PRMT R10, R98, 0x8880, RZ ;  /* 0x00008880620a7816 */ /* 0x020fca00000000ff */
[----:B------:R-:W-:-:S07]  /*25c0*/  IMAD R13, R10, R89, RZ ;  /* 0x000000590a0d7224 */ /* 0x000fce00078e02ff */
.L_x_51:
[----:B------:R-:W-:Y:S05]  /*25d0*/  BSYNC B1 ;  /* 0x0000000000017941 */ /* 0x000fea0003800000 */
.L_x_50:
[----:B---3--:R-:W-:Y:S01]  /*25e0*/  @!P5 IMAD R11, R32, R88, R13 ;  /* 0x00000058200bd224 */ /* 0x008fe200078e020d */
[----:B------:R-:W-:Y:S04]  /*25f0*/  BSSY B1, `(.L_x_52) ;  /* 0x0000006000017945 */ /* 0x000fe80003800000 */
[----:B------:R3:W-:Y:S01]  /*2600*/  @!P5 STG.E.U8 desc[UR36][R4.64+0x10], R11 ;  /* 0x0000100b0400d986 */ /* 0x0007e2000c101124 */
[----:B------:R-:W-:Y:S05]  /*2610*/  @P2 BRA `(.L_x_53) ;  /* 0x00000000000c2947 */ /* 0x000fea0003800000 */
[----:B------:R-:W5:Y:S02]  /*2620*/  LDG.E.U8 R98, desc[UR36][R2.64+0x11] ;  /* 0x0000112402627981 */ /* 0x000f64000c1e1100 */
[----:B-----5:R-:W-:-:S05]  /*2630*/  PRMT R10, R98, 0x8880, RZ ;  /* 0x00008880620a7816 */ /* 0x020fca00000000ff */
[----:B------:R-:W-:-:S07]  /*2640*/  IMAD R13, R10, R89, RZ ;  /* 0x000000590a0d7224 */ /* 0x000fce00078e02ff */
.L_x_53:
[----:B------:R-:W-:Y:S05]  /*2650*/  BSYNC B1 ;  /* 0x0000000000017941 */ /* 0x000fea0003800000 */
.L_x_52:
        /* <DEDUP_REMOVED lines=11> */
.L_x_55:
[----:B------:R-:W-:Y:S05]  /*2710*/  BSYNC B1 ;  /* 0x0000000000017941 */ /* 0x000fea0003800000 */
.L_x_54:
[----:B---3--:R-:W-:Y:S01]  /*2720*/  @!P4 IMAD R11, R34, R88, R13 ;  /* 0x00000058220bc224 */ /* 0x008fe200078e020d */
[----:B------:R-:W-:Y:S04]  /*2730*/  BSSY B1, `(.L_x_56) ;  /* 0x0000006000017945 */ /* 0x000fe80003800000 */
[----:B------:R3:W-:Y:S01]  /*2740*/  @!P4 STG.E.U8 desc[UR36][R6.64+0x10], R11 ;  /* 0x0000100b0600c986 */ /* 0x0007e2000c101124 */
[----:B------:R-:W-:Y:S05]  /*2750*/  @P3 BRA `(.L_x_57) ;  /* 0x00000000000c3947 */ /* 0x000fea0003800000 */
[----:B------:R-:W5:Y:S02]  /*2760*/  LDG.E.U8 R98, desc[UR36][R8.64+0x11] ;  /* 0x0000112408627981 */ /* 0x000f64000c1e1100 */
[----:B-----5:R-:W-:-:S05]  /*2770*/  PRMT R10, R98, 0x8880, RZ ;  /* 0x00008880620a7816 */ /* 0x020fca00000000ff */
[----:B------:R-:W-:-:S07]  /*2780*/  IMAD R13, R10, R89, RZ ;  /* 0x000000590a0d7224 */ /* 0x000fce00078e02ff */
.L_x_57:
[----:B------:R-:W-:Y:S05]  /*2790*/  BSYNC B1 ;  /* 0x0000000000017941 */ /* 0x000fea0003800000 */
.L_x_56:
[----:B------:R-:W-:Y:S01]  /*27a0*/  @!P3 IMAD R35, R35, R88, R13 ;  /* 0x000000582323b224 */ /* 0x000fe200078e020d */
[----:B------:R-:W-:Y:S04]  /*27b0*/  BSSY B1, `(.L_x_58) ;  /* 0x0000006000017945 */ /* 0x000fe80003800000 */
[----:B------:R0:W-:Y:S01]  /*27c0*/  @!P3 STG.E.U8 desc[UR36][R6.64+0x11], R35 ;  /* 0x000011230600b986 */ /* 0x0001e2000c101124 */
[----:B------:R-:W-:Y:S05]  /*27d0*/  @P5 BRA `(.L_x_59) ;  /* 0x00000000000c5947 */ /* 0x000fea0003800000 */
[----:B------:R-:W5:Y:S02]  /*27e0*/  LDG.E.U8 R98, desc[UR36][R2.64+0x18] ;  /* 0x0000182402627981 */ /* 0x000f64000c1e1100 */
[----:B-----5:R-:W-:-:S05]  /*27f0*/  PRMT R10, R98, 0x8880, RZ ;  /* 0x00008880620a7816 */ /* 0x020fca00000000ff */
[----:B------:R-:W-:-:S07]  /*2800*/  IMAD R13, R10, R89, RZ ;  /* 0x000000590a0d7224 */ /* 0x000fce00078e02ff */
.L_x_59:
[----:B------:R-:W-:Y:S05]  /*2810*/  BSYNC B1 ;  /* 0x0000000000017941 */ /* 0x000fea0003800000 */
.L_x_58:
[----:B---3--:R-:W-:Y:S01]  /*2820*/  @!P5 IMAD R11, R36, R88, R13 ;  /* 0x00000058240bd224 */ /* 0x008fe200078e020d */
[----:B------:R-:W-:Y:S04]  /*2830*/  BSSY B1, `(.L_x_60) ;  /* 0x0000006000017945 */ /* 0x000fe80003800000 */
[----:B------:R3:W-:Y:S01]  /*2840*/  @!P5 STG.E.U8 desc[UR36][R4.64+0x18], R11 ;  /* 0x0000180b0400d986 */ /* 0x0007e2000c101124 */
[----:B------:R-:W-:Y:S05]  /*2850*/  @P2 BRA `(.L_x_61) ;  /* 0x00000000000c2947 */ /* 0x000fea0003800000 */
[----:B------:R-:W5:Y:S02]  /*2860*/  LDG.E.U8 R98, desc[UR36][R2.64+0x19] ;  /* 0x0000192402627981 */ /* 0x000f64000c1e1100 */
[----:B-----5:R-:W-:-:S05]  /*2870*/  PRMT R10, R98, 0x8880, RZ ;  /* 0x00008880620a7816 */ /* 0x020fca00000000ff */
[----:B------:R-:W-:-:S07]  /*2880*/  IMAD R13, R10, R89, RZ ;  /* 0x000000590a0d7224 */ /* 0x000fce00078e02ff */
.L_x_61:
[----:B------:R-:W-:Y:S05]  /*2890*/  BSYNC B1 ;  /* 0x0000000000017941 */ /* 0x000fea0003800000 */
.L_x_60:
        /* <DEDUP_REMOVED lines=11> */
.L_x_63:
[----:B------:R-:W-:Y:S05]  /*2950*/  BSYNC B1 ;  /* 0x0000000000017941 */ /* 0x000fea0003800000 */
.L_x_62:
[----:B---3--:R-:W-:Y:S01]  /*2960*/  @!P4 IMAD R11, R38, R88, R13 ;  /* 0x00000058260bc224 */ /* 0x008fe200078e020d */
[----:B------:R-:W-:Y:S04]  /*2970*/  BSSY B1, `(.L_x_64) ;  /* 0x0000006000017945 */ /* 0x000fe80003800000 */
[----:B------:R3:W-:Y:S01]  /*2980*/  @!P4 STG.E.U8 desc[UR36][R6.64+0x18], R11 ;  /* 0x0000180b0600c986 */ /* 0x0007e2000c101124 */
[----:B------:R-:W-:Y:S05]  /*2990*/  @P3 BRA `(.L_x_65) ;  /* 0x00000000000c3947 */ /* 0x000fea0003800000 */
[----:B------:R-:W5:Y:S02]  /*29a0*/  LDG.E.U8 R98, desc[UR36][R8.64+0x19] ;  /* 0x0000192408627981 */ /* 0x000f64000c1e1100 */
[----:B-----5:R-:W-:-:S05]  /*29b0*/  PRMT R10, R98, 0x8880, RZ ;  /* 0x00008880620a7816 */ /* 0x020fca00000000ff */
[----:B------:R-:W-:-:S07]  /*29c0*/  IMAD R13, R10, R89, RZ ;  /* 0x000000590a0d7224 */ /* 0x000fce00078e02ff */
.L_x_65:
[----:B------:R-:W-:Y:S05]  /*29d0*/  BSYNC B1 ;  /* 0x0000000000017941 */ /* 0x000fea0003800000 */
.L_x_64:
[----:B------:R-:W-:Y:S01]  /*29e0*/  @!P3 IMAD R39, R39, R88, R13 ;  /* 0x000000582727b224 */ /* 0x000fe200078e020d */
[----:B------:R-:W-:Y:S04]  /*29f0*/  BSSY B1, `(.L_x_66) ;  /* 0x0000006000017945 */ /* 0x000fe80003800000 */
[----:B------:R0:W-:Y:S01]  /*2a00*/  @!P3 STG.E.U8 desc[UR36][R6.64+0x19], R39 ;  /* 0x000019270600b986 */ /* 0x0001e2000c101124 */
[----:B------:R-:W-:Y:S05]  /*2a10*/  @P5 BRA `(.L_x_67) ;  /* 0x00000000000c5947 */ /* 0x000fea0003800000 */
[----:B------:R-:W5:Y:S02]  /*2a20*/  LDG.E.U8 R98, desc[UR36][R2.64+0x20] ;  /* 0x0000202402627981 */ /* 0x000f64000c1e1100 */
[----:B-----5:R-:W-:-:S05]  /*2a30*/  PRMT R10, R98, 0x8880, RZ ;  /* 0x00008880620a7816 */ /* 0x020fca00000000ff */
[----:B------:R-:W-:-:S07]  /*2a40*/  IMAD R13, R10, R89, RZ ;  /* 0x000000590a0d7224 */ /* 0x000fce00078e02ff */
.L_x_67:
[----:B------:R-:W-:Y:S05]  /*2a50*/  BSYNC B1 ;  /* 0x0000000000017941 */ /* 0x000fea0003800000 */
.L_x_66:
[----:B---3--:R-:W-:Y:S01]  /*2a60*/  @!P5 IMAD R11, R40, R88, R13 ;  /* 0x00000058280bd224 */ /* 0x008fe200078e020d */
[----:B------:R-:W-:Y:S04]  /*2a70*/  BSSY B1, `(.L_x_68) ;  /* 0x0000006000017945 */ /* 0x000fe80003800000 */
[----:B------:R3:W-:Y:S01]  /*2a80*/  @!P5 STG.E.U8 desc[UR36][R4.64+0x20], R11 ;  /* 0x0000200b0400d986 */ /* 0x0007e2000c101124 */
[----:B------:R-:W-:Y:S05]  /*2a90*/  @P2 BRA `(.L_x_69) ;  /* 0x00000000000c2947 */ /* 0x000fea0003800000 */
[----:B------:R-:W5:Y:S02]  /*2aa0*/  LDG.E.U8 R98, desc[UR36][R2.64+0x21] ;  /* 0x0000212402627981 */ /* 0x000f64000c1e1100 */
[----:B-----5:R-:W-:-:S05]  /*2ab0*/  PRMT R10, R98, 0x8880, RZ ;  /* 0x00008880620a7816 */ /* 0x020fca00000000ff */
[----:B------:R-:W-:-:S07]  /*2ac0*/  IMAD R13, R10, R89, RZ ;  /* 0x000000590a0d7224 */ /* 0x000fce00078e02ff */
.L_x_69:
[----:B------:R-:W-:Y:S05]  /*2ad0*/  BSYNC B1 ;  /* 0x0000000000017941 */ /* 0x000fea0003800000 */
.L_x_68:
        /* <DEDUP_REMOVED lines=11> */
.L_x_71:
[----:B------:R-:W-:Y:S05]  /*2b90*/  BSYNC B1 ;  /* 0x0000000000017941 */ /* 0x000fea0003800000 */
.L_x_70:
[----:B---3--:R-:W-:Y:S01]  /*2ba0*/  @!P4 IMAD R11, R42, R88, R13 ;  /* 0x000000582a0bc224 */ /* 0x008fe200078e020d */
[----:B------:R-:W-:Y:S04]  /*2bb0*/  BSSY B1, `(.L_x_72) ;  /* 0x0000006000017945 */ /* 0x000fe80003800000 */
[----:B------:R3:W-:Y:S01]  /*2bc0*/  @!P4 STG.E.U8 desc[UR36][R6.64+0x20], R11 ;  /* 0x0000200b0600c986 */ /* 0x0007e2000c101124 */
[----:B------:R-:W-:Y:S05]  /*2bd0*/  @P3 BRA `(.L_x_73) ;  /* 0x00000000000c3947 */ /* 0x000fea0003800000 */
[----:B------:R-:W5:Y:S02]  /*2be0*/  LDG.E.U8 R98, desc[UR36][R8.64+0x21] ;  /* 0x0000212408627981 */ /* 0x000f64000c1e1100 */
[----:B-----5:R-:W-:-:S05]  /*2bf0*/  PRMT R10, R98, 0x8880, RZ ;  /* 0x00008880620a7816 */ /* 0x020fca00000000ff */
[----:B------:R-:W-:-:S07]  /*2c00*/  IMAD R13, R10, R89, RZ ;  /* 0x000000590a0d7224 */ /* 0x000fce00078e02ff */
.L_x_73:
[----:B------:R-:W-:Y:S05]  /*2c10*/  BSYNC B1 ;  /* 0x0000000000017941 */ /* 0x000fea0003800000 */
.L_x_72:
[----:B------:R-:W-:Y:S01]  /*2c20*/  @!P3 IMAD R43, R43, R88, R13 ;  /* 0x000000582b2bb224 */ /* 0x000fe200078e020d */
[----:B------:R-:W-:Y:S04]  /*2c30*/  BSSY B1, `(.L_x_74) ;  /* 0x0000006000017945 */ /* 0x000fe80003800000 */
[----:B------:R0:W-:Y:S01]  /*2c40*/  @!P3 STG.E.U8 desc[UR36][R6.64+0x21], R43 ;  /* 0x0000212b0600b986 */ /* 0x0001e2000c101124 */
[----:B------:R-:W-:Y:S05]  /*2c50*/  @P5 BRA `(.L_x_75) ;  /* 0x00000000000c5947 */ /* 0x000fea0003800000 */
[----:B------:R-:W5:Y:S02]  /*2c60*/  LDG.E.U8 R98, desc[UR36][R2.64+0x28] ;  /* 0x0000282402627981 */ /* 0x000f64000c1e1100 */
[----:B-----5:R-:W-:-:S05]  /*2c70*/  PRMT R10, R98, 0x8880, RZ ;  /* 0x00008880620a7816 */ /* 0x020fca00000000ff */
[----:B------:R-:W-:-:S07]  /*2c80*/  IMAD R13, R10, R89, RZ ;  /* 0x000000590a0d7224 */ /* 0x000fce00078e02ff */
.L_x_75:
[----:B------:R-:W-:Y:S05]  /*2c90*/  BSYNC B1 ;  /* 0x0000000000017941 */ /* 0x000fea0003800000 */
.L_x_74:
[----:B---3--:R-:W-:Y:S01]  /*2ca0*/  @!P5 IMAD R11, R44, R88, R13 ;  /* 0x000000582c0bd224 */ /* 0x008fe200078e020d */
[----:B------:R-:W-:Y:S04]  /*2cb0*/  BSSY B1, `(.L_x_76) ;  /* 0x0000006000017945 */ /* 0x000fe80003800000 */
[----:B------:R3:W-:Y:S01]  /*2cc0*/  @!P5 STG.E.U8 desc[UR36][R4.64+0x28], R11 ;  /* 0x0000280b0400d986 */ /* 0x0007e2000c101124 */
[----:B------:R-:W-:Y:S05]  /*2cd0*/  @P2 BRA `(.L_x_77) ;  /* 0x00000000000c2947 */ /* 0x000fea0003800000 */
[----:B------:R-:W5:Y:S02]  /*2ce0*/  LDG.E.U8 R98, desc[UR36][R2.64+0x29] ;  /* 0x0000292402627981 */ /* 0x000f64000c1e1100 */
[----:B-----5:R-:W-:-:S05]  /*2cf0*/  PRMT R10, R98, 0x8880, RZ ;  /* 0x00008880620a7816 */ /* 0x020fca00000000ff */
[----:B------:R-:W-:-:S07]  /*2d00*/  IMAD R13, R10, R89, RZ ;  /* 0x000000590a0d7224 */ /* 0x000fce00078e02ff */
.L_x_77:
[----:B------:R-:W-:Y:S05]  /*2d10*/  BSYNC B1 ;  /* 0x0000000000017941 */ /* 0x000fea0003800000 */
.L_x_76:
        /* <DEDUP_REMOVED lines=11> */
.L_x_79:
[----:B------:R-:W-:Y:S05]  /*2dd0*/  BSYNC B1 ;  /* 0x0000000000017941 */ /* 0x000fea0003800000 */
.L_x_78:
[----:B---3--:R-:W-:Y:S01]  /*2de0*/  @!P4 IMAD R11, R46, R88, R13 ;  /* 0x000000582e0bc224 */ /* 0x008fe200078e020d */
[----:B------:R-:W-:Y:S04]  /*2df0*/  BSSY B1, `(.L_x_80) ;  /* 0x0000006000017945 */ /* 0x000fe80003800000 */
[----:B------:R3:W-:Y:S01]  /*2e00*/  @!P4 STG.E.U8 desc[UR36][R6.64+0x28], R11 ;  /* 0x0000280b0600c986 */ /* 0x0007e2000c101124 */
[----:B------:R-:W-:Y:S05]  /*2e10*/  @P3 BRA `(.L_x_81) ;  /* 0x00000000000c3947 */ /* 0x000fea0003800000 */
[----:B------:R-:W5:Y:S02]  /*2e20*/  LDG.E.U8 R98, desc[UR36][R8.64+0x29] ;  /* 0x0000292408627981 */ /* 0x000f64000c1e1100 */
[----:B-----5:R-:W-:-:S05]  /*2e30*/  PRMT R10, R98, 0x8880, RZ ;  /* 0x00008880620a7816 */ /* 0x020fca00000000ff */
[----:B------:R-:W-:-:S07]  /*2e40*/  IMAD R13, R10, R89, RZ ;  /* 0x000000590a0d7224 */ /* 0x000fce00078e02ff */
.L_x_81:
[----:B------:R-:W-:Y:S05]  /*2e50*/  BSYNC B1 ;  /* 0x0000000000017941 */ /* 0x000fea0003800000 */
.L_x_80:
[----:B------:R-:W-:Y:S01]  /*2e60*/  @!P3 IMAD R47, R47, R88, R13 ;  /* 0x000000582f2fb224 */ /* 0x000fe200078e020d */
[----:B------:R-:W-:Y:S04]  /*2e70*/  BSSY B1, `(.L_x_82) ;  /* 0x0000006000017945 */ /* 0x000fe80003800000 */
[----:B------:R0:W-:Y:S01]  /*2e80*/  @!P3 STG.E.U8 desc[UR36][R6.64+0x29], R47 ;  /* 0x0000292f0600b986 */ /* 0x0001e2000c101124 */
[----:B------:R-:W-:Y:S05]  /*2e90*/  @P5 BRA `(.L_x_83) ;  /* 0x00000000000c5947 */ /* 0x000fea0003800000 */
[----:B------:R-:W5:Y:S02]  /*2ea0*/  LDG.E.U8 R98, desc[UR36][R2.64+0x30] ;  /* 0x0000302402627981 */ /* 0x000f64000c1e1100 */
[----:B-----5:R-:W-:-:S05]  /*2eb0*/  PRMT R10, R98, 0x8880, RZ ;  /* 0x00008880620a7816 */ /* 0x020fca00000000ff */
[----:B------:R-:W-:-:S07]  /*2ec0*/  IMAD R13, R10, R89, RZ ;  /* 0x000000590a0d7224 */ /* 0x000fce00078e02ff */
.L_x_83:
[----:B------:R-:W-:Y:S05]  /*2ed0*/  BSYNC B1 ;  /* 0x0000000000017941 */ /* 0x000fea0003800000 */
.L_x_82:
[----:B---3--:R-:W-:Y:S01]  /*2ee0*/  @!P5 IMAD R11, R48, R88, R13 ;  /* 0x00000058300bd224 */ /* 0x008fe200078e020d */
[----:B------:R-:W-:Y:S04]  /*2ef0*/  BSSY B1, `(.L_x_84) ;  /* 0x0000006000017945 */ /* 0x000fe80003800000 */
[----:B------:R3:W-:Y:S01]  /*2f00*/  @!P5 STG.E.U8 desc[UR36][R4.64+0x30], R11 ;  /* 0x0000300b0400d986 */ /* 0x0007e2000c101124 */
[----:B------:R-:W-:Y:S05]  /*2f10*/  @P2 BRA `(.L_x_85) ;  /* 0x00000000000c2947 */ /* 0x000fea0003800000 */
[----:B------:R-:W5:Y:S02]  /*2f20*/  LDG.E.U8 R98, desc[UR36][R2.64+0x31] ;  /* 0x0000312402627981 */ /* 0x000f64000c1e1100 */
[----:B-----5:R-:W-:-:S05]  /*2f30*/  PRMT R10, R98, 0x8880, RZ ;  /* 0x00008880620a7816 */ /* 0x020fca00000000ff */
[----:B------:R-:W-:-:S07]  /*2f40*/  IMAD R13, R10, R89, RZ ;  /* 0x000000590a0d7224 */ /* 0x000fce00078e02ff */
.L_x_85:
[----:B------:R-:W-:Y:S05]  /*2f50*/  BSYNC B1 ;  /* 0x0000000000017941 */ /* 0x000fea0003800000 */
.L_x_84:
        /* <DEDUP_REMOVED lines=11> */
.L_x_87:
[----:B------:R-:W-:Y:S05]  /*3010*/  BSYNC B1 ;  /* 0x0000000000017941 */ /* 0x000fea0003800000 */
.L_x_86:
[----:B---3--:R-:W-:Y:S01]  /*3020*/  @!P4 IMAD R11, R50, R88, R13 ;  /* 0x00000058320bc224 */ /* 0x008fe200078e020d */
[----:B------:R-:W-:Y:S04]  /*3030*/  BSSY B1, `(.L_x_88) ;  /* 0x0000006000017945 */ /* 0x000fe80003800000 */
[----:B------:R3:W-:Y:S01]  /*3040*/  @!P4 STG.E.U8 desc[UR36][R6.64+0x30], R11 ;  /* 0x0000300b0600c986 */ /* 0x0007e2000c101124 */
[----:B------:R-:W-:Y:S05]  /*3050*/  @P3 BRA `(.L_x_89) ;  /* 0x00000000000c3947 */ /* 0x000fea0003800000 */
[----:B------:R-:W5:Y:S02]  /*3060*/  LDG.E.U8 R98, desc[UR36][R8.64+0x31] ;  /* 0x0000312408627981 */ /* 0x000f64000c1e1100 */
[----:B-----5:R-:W-:-:S05]  /*3070*/  PRMT R10, R98, 0x8880, RZ ;  /* 0x00008880620a7816 */ /* 0x020fca00000000ff */
[----:B------:R-:W-:-:S07]  /*3080*/  IMAD R13, R10, R89, RZ ;  /* 0x000000590a0d7224 */ /* 0x000fce00078e02ff */
.L_x_89:
[----:B------:R-:W-:Y:S05]  /*3090*/  BSYNC B1 ;  /* 0x0000000000017941 */ /* 0x000fea0003800000 */
.L_x_88:
[----:B------:R-:W-:Y:S01]  /*30a0*/  @!P3 IMAD R51, R51, R88, R13 ;  /* 0x000000583333b224 */ /* 0x000fe200078e020d */
[----:B------:R-:W-:Y:S04]  /*30b0*/  BSSY B1, `(.L_x_90) ;  /* 0x0000006000017945 */ /* 0x000fe80003800000 */
[----:B------:R0:W-:Y:S01]  /*30c0*/  @!P3 STG.E.U8 desc[UR36][R6.64+0x31], R51 ;  /* 0x000031330600b986 */ /* 0x0001e2000c101124 */
[----:B------:R-:W-:Y:S05]  /*30d0*/  @P5 BRA `(.L_x_91) ;  /* 0x00000000000c5947 */ /* 0x000fea0003800000 */
[----:B------:R-:W5:Y:S02]  /*30e0*/  LDG.E.U8 R98, desc[UR36][R2.64+0x38] ;  /* 0x0000382402627981 */ /* 0x000f64000c1e1100 */
[----:B-----5:R-:W-:-:S05]  /*30f0*/  PRMT R10, R98, 0x8880, RZ ;  /* 0x00008880620a7816 */ /* 0x020fca00000000ff */
[----:B------:R-:W-:-:S07]  /*3100*/  IMAD R13, R10, R89, RZ ;  /* 0x000000590a0d7224 */ /* 0x000fce00078e02ff */
.L_x_91:
[----:B------:R-:W-:Y:S05]  /*3110*/  BSYNC B1 ;  /* 0x0000000000017941 */ /* 0x000fea0003800000 */
.L_x_90:
[----:B---3--:R-:W-:Y:S01]  /*3120*/  @!P5 IMAD R11, R52, R88, R13 ;  /* 0x00000058340bd224 */ /* 0x008fe200078e020d */
[----:B------:R-:W-:Y:S04]  /*3130*/  BSSY B1, `(.L_x_92) ;  /* 0x0000006000017945 */ /* 0x000fe80003800000 */
[----:B------:R3:W-:Y:S01]  /*3140*/  @!P5 STG.E.U8 desc[UR36][R4.64+0x38], R11 ;  /* 0x0000380b0400d986 */ /* 0x0007e2000c101124 */
[----:B------:R-:W-:Y:S05]  /*3150*/  @P2 BRA `(.L_x_93) ;  /* 0x00000000000c2947 */ /* 0x000fea0003800000 */
[----:B------:R-:W5:Y:S02]  /*3160*/  LDG.E.U8 R98, desc[UR36][R2.64+0x39] ;  /* 0x0000392402627981 */ /* 0x000f64000c1e1100 */
[----:B-----5:R-:W-:-:S05]  /*3170*/  PRMT R10, R98, 0x8880, RZ ;  /* 0x00008880620a7816 */ /* 0x020fca00000000ff */
[----:B------:R-:W-:-:S07]  /*3180*/  IMAD R13, R10, R89, RZ ;  /* 0x000000590a0d7224 */ /* 0x000fce00078e02ff */
.L_x_93:
[----:B------:R-:W-:Y:S05]  /*3190*/  BSYNC B1 ;  /* 0x0000000000017941 */ /* 0x000fea0003800000 */
.L_x_92:
        /* <DEDUP_REMOVED lines=11> */
.L_x_95:
[----:B------:R-:W-:Y:S05]  /*3250*/  BSYNC B1 ;  /* 0x0000000000017941 */ /* 0x000fea0003800000 */
.L_x_94:
[----:B---3--:R-:W-:Y:S01]  /*3260*/  @!P4 IMAD R11, R54, R88, R13 ;  /* 0x00000058360bc224 */ /* 0x008fe200078e020d */
[----:B------:R-:W-:Y:S04]  /*3270*/  BSSY B1, `(.L_x_96) ;  /* 0x0000006000017945 */ /* 0x000fe80003800000 */
[----:B------:R3:W-:Y:S01]  /*3280*/  @!P4 STG.E.U8 desc[UR36][R6.64+0x38], R11 ;  /* 0x0000380b0600c986 */ /* 0x0007e2000c101124 */
[----:B------:R-:W-:Y:S05]  /*3290*/  @P3 BRA `(.L_x_97) ;  /* 0x00000000000c3947 */ /* 0x000fea0003800000 */
[----:B------:R-:W5:Y:S02]  /*32a0*/  LDG.E.U8 R98, desc[UR36][R8.64+0x39] ;  /* 0x0000392408627981 */ /* 0x000f64000c1e1100 */
[----:B-----5:R-:W-:-:S05]  /*32b0*/  PRMT R10, R98, 0x8880, RZ ;  /* 0x00008880620a7816 */ /* 0x020fca00000000ff */
[----:B------:R-:W-:-:S07]  /*32c0*/  IMAD R13, R10, R89, RZ ;  /* 0x000000590a0d7224 */ /* 0x000fce00078e02ff */
.L_x_97:
[----:B------:R-:W-:Y:S05]  /*32d0*/  BSYNC B1 ;  /* 0x0000000000017941 */ /* 0x000fea0003800000 */
.L_x_96:
[----:B------:R-:W-:Y:S01]  /*32e0*/  @!P3 IMAD R55, R55, R88, R13 ;  /* 0x000000583737b224 */ /* 0x000fe200078e020d */
[----:B------:R-:W-:Y:S04]  /*32f0*/  BSSY B1, `(.L_x_98) ;  /* 0x0000006000017945 */ /* 0x000fe80003800000 */
[----:B------:R0:W-:Y:S01]  /*3300*/  @!P3 STG.E.U8 desc[UR36][R6.64+0x39], R55 ;  /* 0x000039370600b986 */ /* 0x0001e2000c101124 */
[----:B------:R-:W-:Y:S05]  /*3310*/  @P5 BRA `(.L_x_99) ;  /* 0x00000000000c5947 */ /* 0x000fea0003800000 */
[----:B------:R-:W5:Y:S02]  /*3320*/  LDG.E.U8 R98, desc[UR36][R2.64+0x40] ;  /* 0x0000402402627981 */ /* 0x000f64000c1e1100 */
[----:B-----5:R-:W-:-:S05]  /*3330*/  PRMT R10, R98, 0x8880, RZ ;  /* 0x00008880620a7816 */ /* 0x020fca00000000ff */
[----:B------:R-:W-:-:S07]  /*3340*/  IMAD R13, R10, R89, RZ ;  /* 0x000000590a0d7224 */ /* 0x000fce00078e02ff */
.L_x_99:
[----:B------:R-:W-:Y:S05]  /*3350*/  BSYNC B1 ;  /* 0x0000000000017941 */ /* 0x000fea0003800000 */
.L_x_98:
[----:B---3--:R-:W-:Y:S01]  /*3360*/  @!P5 IMAD R11, R56, R88, R13 ;  /* 0x00000058380bd224 */ /* 0x008fe200078e020d */
[----:B------:R-:W-:Y:S04]  /*3370*/  BSSY B1, `(.L_x_100) ;  /* 0x0000006000017945 */ /* 0x000fe80003800000 */
[----:B------:R3:W-:Y:S01]  /*3380*/  @!P5 STG.E.U8 desc[UR36][R4.64+0x40], R11 ;  /* 0x0000400b0400d986 */ /* 0x0007e2000c101124 */
[----:B------:R-:W-:Y:S05]  /*3390*/  @P2 BRA `(.L_x_101) ;  /* 0x00000000000c2947 */ /* 0x000fea0003800000 */
[----:B------:R-:W5:Y:S02]  /*33a0*/  LDG.E.U8 R98, desc[UR36][R2.64+0x41] ;  /* 0x0000412402627981 */ /* 0x000f64000c1e1100 */
[----:B-----5:R-:W-:-:S05]  /*33b0*/  PRMT R10, R98, 0x8880, RZ ;  /* 0x00008880620a7816 */ /* 0x020fca00000000ff */
[----:B------:R-:W-:-:S07]  /*33c0*/  IMAD R13, R10, R89, RZ ;  /* 0x000000590a0d7224 */ /* 0x000fce00078e02ff */
.L_x_101:
[----:B------:R-:W-:Y:S05]  /*33d0*/  BSYNC B1 ;  /* 0x0000000000017941 */ /* 0x000fea0003800000 */
.L_x_100:
        /* <DEDUP_REMOVED lines=11> */
.L_x_103:
[----:B------:R-:W-:Y:S05]  /*3490*/  BSYNC B1 ;  /* 0x0000000000017941 */ /* 0x000fea0003800000 */
.L_x_102:
[----:B---3--:R-:W-:Y:S01]  /*34a0*/  @!P4 IMAD R11, R58, R88, R13 ;  /* 0x000000583a0bc224 */ /* 0x008fe200078e020d */
[----:B------:R-:W-:Y:S04]  /*34b0*/  BSSY B1, `(.L_x_104) ;  /* 0x0000006000017945 */ /* 0x000fe80003800000 */
[----:B------:R3:W-:Y:S01]  /*34c0*/  @!P4 STG.E.U8 desc[UR36][R6.64+0x40], R11 ;  /* 0x0000400b0600c986 */ /* 0x0007e2000c101124 */
[----:B------:R-:W-:Y:S05]  /*34d0*/  @P3 BRA `(.L_x_105) ;  /* 0x00000000000c3947 */ /* 0x000fea0003800000 */
[----:B------:R-:W5:Y:S02]  /*34e0*/  LDG.E.U8 R98, desc[UR36][R8.64+0x41] ;  /* 0x0000412408627981 */ /* 0x000f64000c1e1100 */
[----:B-----5:R-:W-:-:S05]  /*34f0*/  PRMT R10, R98, 0x8880, RZ ;  /* 0x00008880620a7816 */ /* 0x020fca00000000ff */
[----:B------:R-:W-:-:S07]  /*3500*/  IMAD R13, R10, R89, RZ ;  /* 0x000000590a0d7224 */ /* 0x000fce00078e02ff */
.L_x_105:
[----:B------:R-:W-:Y:S05]  /*3510*/  BSYNC B1 ;  /* 0x0000000000017941 */ /* 0x000fea0003800000 */
.L_x_104:
[----:B------:R-:W-:Y:S01]  /*3520*/  @!P3 IMAD R59, R59, R88, R13 ;  /* 0x000000583b3bb224 */ /* 0x000fe200078e020d */
[----:B------:R-:W-:Y:S04]  /*3530*/  BSSY B1, `(.L_x_106) ;  /* 0x0000006000017945 */ /* 0x000fe80003800000 */
[----:B------:R0:W-:Y:S01]  /*3540*/  @!P3 STG.E.U8 desc[UR36][R6.64+0x41], R59 ;  /* 0x0000413b0600b986 */ /* 0x0001e2000c101124 */
[----:B------:R-:W-:Y:S05]  /*3550*/  @P5 BRA `(.L_x_107) ;  /* 0x00000000000c5947 */ /* 0x000fea0003800000 */
[----:B------:R-:W5:Y:S02]  /*3560*/  LDG.E.U8 R98, desc[UR36][R2.64+0x48] ;  /* 0x0000482402627981 */ /* 0x000f64000c1e1100 */
[----:B-----5:R-:W-:-:S05]  /*3570*/  PRMT R10, R98, 0x8880, RZ ;  /* 0x00008880620a7816 */ /* 0x020fca00000000ff */
[----:B------:R-:W-:-:S07]  /*3580*/  IMAD R13, R10, R89, RZ ;  /* 0x000000590a0d7224 */ /* 0x000fce00078e02ff */
.L_x_107:
[----:B------:R-:W-:Y:S05]  /*3590*/  BSYNC B1 ;  /* 0x0000000000017941 */ /* 0x000fea0003800000 */
.L_x_106:
[----:B---3--:R-:W-:Y:S01]  /*35a0*/  @!P5 IMAD R11, R60, R88, R13 ;  /* 0x000000583c0bd224 */ /* 0x008fe200078e020d */
[----:B------:R-:W-:Y:S04]  /*35b0*/  BSSY B1, `(.L_x_108) ;  /* 0x0000006000017945 */ /* 0x000fe80003800000 */
[----:B------:R3:W-:Y:S01]  /*35c0*/  @!P5 STG.E.U8 desc[UR36][R4.64+0x48], R11 ;  /* 0x0000480b0400d986 */ /* 0x0007e2000c101124 */
[----:B------:R-:W-:Y:S05]  /*35d0*/  @P2 BRA `(.L_x_109) ;  /* 0x00000000000c2947 */ /* 0x000fea0003800000 */
[----:B------:R-:W5:Y:S02]  /*35e0*/  LDG.E.U8 R98, desc[UR36][R2.64+0x49] ;  /* 0x0000492402627981 */ /* 0x000f64000c1e1100 */
[----:B-----5:R-:W-:-:S05]  /*35f0*/  PRMT R10, R98, 0x8880, RZ ;  /* 0x00008880620a7816 */ /* 0x020fca00000000ff */
[----:B------:R-:W-:-:S07]  /*3600*/  IMAD R13, R10, R89, RZ ;  /* 0x000000590a0d7224 */ /* 0x000fce00078e02ff */
.L_x_109:
[----:B------:R-:W-:Y:S05]  /*3610*/  BSYNC B1 ;  /* 0x0000000000017941 */ /* 0x000fea0003800000 */
.L_x_108:
        /* <DEDUP_REMOVED lines=11> */
.L_x_111:
[----:B------:R-:W-:Y:S05]  /*36d0*/  BSYNC B1 ;  /* 0x0000000000017941 */ /* 0x000fea0003800000 */
.L_x_110:
[----:B---3--:R-:W-:Y:S01]  /*36e0*/  @!P4 IMAD R11, R62, R88, R13 ;  /* 0x000000583e0bc224 */ /* 0x008fe200078e020d */
[----:B------:R-:W-:Y:S04]  /*36f0*/  BSSY B1, `(.L_x_112) ;  /* 0x0000006000017945 */ /* 0x000fe80003800000 */
[----:B------:R3:W-:Y:S01]  /*3700*/  @!P4 STG.E.U8 desc[UR36][R6.64+0x48], R11 ;  /* 0x0000480b0600c986 */ /* 0x0007e2000c101124 */
[----:B------:R-:W-:Y:S05]  /*3710*/  @P3 BRA `(.L_x_113) ;  /* 0x00000000000c3947 */ /* 0x000fea0003800000 */
[----:B------:R-:W5:Y:S02]  /*3720*/  LDG.E.U8 R98, desc[UR36][R8.64+0x49] ;  /* 0x0000492408627981 */ /* 0x000f64000c1e1100 */
[----:B-----5:R-:W-:-:S05]  /*3730*/  PRMT R10, R98, 0x8880, RZ ;  /* 0x00008880620a7816 */ /* 0x020fca00000000ff */
[----:B------:R-:W-:-:S07]  /*3740*/  IMAD R13, R10, R89, RZ ;  /* 0x000000590a0d7224 */ /* 0x000fce00078e02ff */
.L_x_113:
[----:B------:R-:W-:Y:S05]  /*3750*/  BSYNC B1 ;  /* 0x0000000000017941 */ /* 0x000fea0003800000 */
.L_x_112:
[----:B------:R-:W-:Y:S01]  /*3760*/  @!P3 IMAD R63, R63, R88, R13 ;  /* 0x000000583f3fb224 */ /* 0x000fe200078e020d */
[----:B------:R-:W-:Y:S04]  /*3770*/  BSSY B1, `(.L_x_114) ;  /* 0x0000006000017945 */ /* 0x000fe80003800000 */
[----:B------:R0:W-:Y:S01]  /*3780*/  @!P3 STG.E.U8 desc[UR36][R6.64+0x49], R63 ;  /* 0x0000493f0600b986 */ /* 0x0001e2000c101124 */
[----:B------:R-:W-:Y:S05]  /*3790*/  @P5 BRA `(.L_x_115) ;  /* 0x00000000000c5947 */ /* 0x000fea0003800000 */
[----:B------:R-:W5:Y:S02]  /*37a0*/  LDG.E.U8 R98, desc[UR36][R2.64+0x50] ;  /* 0x0000502402627981 */ /* 0x000f64000c1e1100 */
[----:B-----5:R-:W-:-:S05]  /*37b0*/  PRMT R10, R98, 0x8880, RZ ;  /* 0x00008880620a7816 */ /* 0x020fca00000000ff */
[----:B------:R-:W-:-:S07]  /*37c0*/  IMAD R13, R10, R89, RZ ;  /* 0x000000590a0d7224 */ /* 0x000fce00078e02ff */
.L_x_115:
[----:B------:R-:W-:Y:S05]  /*37d0*/  BSYNC B1 ;  /* 0x0000000000017941 */ /* 0x000fea0003800000 */
.L_x_114:
[----:B---3--:R-:W-:Y:S01]  /*37e0*/  @!P5 IMAD R11, R64, R88, R13 ;  /* 0x00000058400bd224 */ /* 0x008fe200078e020d */
[----:B------:R-:W-:Y:S04]  /*37f0*/  BSSY B1, `(.L_x_116) ;  /* 0x0000006000017945 */ /* 0x000fe80003800000 */
[----:B------:R3:W-:Y:S01]  /*3800*/  @!P5 STG.E.U8 desc[UR36][R4.64+0x50], R11 ;  /* 0x0000500b0400d986 */ /* 0x0007e2000c101124 */
[----:B------:R-:W-:Y:S05]  /*3810*/  @P2 BRA `(.L_x_117) ;  /* 0x00000000000c2947 */ /* 0x000fea0003800000 */
[----:B------:R-:W5:Y:S02]  /*3820*/  LDG.E.U8 R98, desc[UR36][R2.64+0x51] ;  /* 0x0000512402627981 */ /* 0x000f64000c1e1100 */
[----:B-----5:R-:W-:-:S05]  /*3830*/  PRMT R10, R98, 0x8880, RZ ;  /* 0x00008880620a7816 */ /* 0x020fca00000000ff */
[----:B------:R-:W-:-:S07]  /*3840*/  IMAD R13, R10, R89, RZ ;  /* 0x000000590a0d7224 */ /* 0x000fce00078e02ff */
.L_x_117:
[----:B------:R-:W-:Y:S05]  /*3850*/  BSYNC B1 ;  /* 0x0000000000017941 */ /* 0x000fea0003800000 */
.L_x_116:
        /* <DEDUP_REMOVED lines=11> */
.L_x_119:
[----:B------:R-:W-:Y:S05]  /*3910*/  BSYNC B1 ;  /* 0x0000000000017941 */ /* 0x000fea0003800000 */
.L_x_118:
[----:B---3--:R-:W-:Y:S01]  /*3920*/  @!P4 IMAD R11, R66, R88, R13 ;  /* 0x00000058420bc224 */ /* 0x008fe200078e020d */
[----:B------:R-:W-:Y:S04]  /*3930*/  BSSY B1, `(.L_x_120) ;  /* 0x0000006000017945 */ /* 0x000fe80003800000 */
[----:B------:R3:W-:Y:S01]  /*3940*/  @!P4 STG.E.U8 desc[UR36][R6.64+0x50], R11 ;  /* 0x0000500b0600c986 */ /* 0x0007e2000c101124 */
[----:B------:R-:W-:Y:S05]  /*3950*/  @P3 BRA `(.L_x_121) ;  /* 0x00000000000c3947 */ /* 0x000fea0003800000 */
[----:B------:R-:W5:Y:S02]  /*3960*/  LDG.E.U8 R98, desc[UR36][R8.64+0x51] ;  /* 0x0000512408627981 */ /* 0x000f64000c1e1100 */
[----:B-----5:R-:W-:-:S05]  /*3970*/  PRMT R10, R98, 0x8880, RZ ;  /* 0x00008880620a7816 */ /* 0x020fca00000000ff */
[----:B------:R-:W-:-:S07]  /*3980*/  IMAD R13, R10, R89, RZ ;  /* 0x000000590a0d7224 */ /* 0x000fce00078e02ff */
.L_x_121:
[----:B------:R-:W-:Y:S05]  /*3990*/  BSYNC B1 ;  /* 0x0000000000017941 */ /* 0x000fea0003800000 */
.L_x_120:
[----:B------:R-:W-:Y:S01]  /*39a0*/  @!P3 IMAD R67, R67, R88, R13 ;  /* 0x000000584343b224 */ /* 0x000fe200078e020d */
[----:B------:R-:W-:Y:S04]  /*39b0*/  BSSY B1, `(.L_x_122) ;  /* 0x0000006000017945 */ /* 0x000fe80003800000 */
[----:B------:R0:W-:Y:S01]  /*39c0*/  @!P3 STG.E.U8 desc[UR36][R6.64+0x51], R67 ;  /* 0x000051430600b986 */ /* 0x0001e2000c101124 */
[----:B------:R-:W-:Y:S05]  /*39d0*/  @P5 BRA `(.L_x_123) ;  /* 0x00000000000c5947 */ /* 0x000fea0003800000 */
[----:B------:R-:W5:Y:S02]  /*39e0*/  LDG.E.U8 R98, desc[UR36][R2.64+0x58] ;  /* 0x0000582402627981 */ /* 0x000f64000c1e1100 */
[----:B-----5:R-:W-:-:S05]  /*39f0*/  PRMT R10, R98, 0x8880, RZ ;  /* 0x00008880620a7816 */ /* 0x020fca00000000ff */
[----:B------:R-:W-:-:S07]  /*3a00*/  IMAD R13, R10, R89, RZ ;  /* 0x000000590a0d7224 */ /* 0x000fce00078e02ff */
.L_x_123:
[----:B------:R-:W-:Y:S05]  /*3a10*/  BSYNC B1 ;  /* 0x0000000000017941 */ /* 0x000fea0003800000 */
.L_x_122:
[----:B---3--:R-:W-:Y:S01]  /*3a20*/  @!P5 IMAD R11, R68, R88, R13 ;  /* 0x00000058440bd224 */ /* 0x008fe200078e020d */
[----:B------:R-:W-:Y:S04]  /*3a30*/  BSSY B1, `(.L_x_124) ;  /* 0x0000006000017945 */ /* 0x000fe80003800000 */
[----:B------:R3:W-:Y:S01]  /*3a40*/  @!P5 STG.E.U8 desc[UR36][R4.64+0x58], R11 ;  /* 0x0000580b0400d986 */ /* 0x0007e2000c101124 */
[----:B------:R-:W-:Y:S05]  /*3a50*/  @P2 BRA `(.L_x_125) ;  /* 0x00000000000c2947 */ /* 0x000fea0003800000 */
[----:B------:R-:W5:Y:S02]  /*3a60*/  LDG.E.U8 R98, desc[UR36][R2.64+0x59] ;  /* 0x0000592402627981 */ /* 0x000f64000c1e1100 */
[----:B-----5:R-:W-:-:S05]  /*3a70*/  PRMT R10, R98, 0x8880, RZ ;  /* 0x00008880620a7816 */ /* 0x020fca00000000ff */
[----:B------:R-:W-:-:S07]  /*3a80*/  IMAD R13, R10, R89, RZ ;  /* 0x000000590a0d7224 */ /* 0x000fce00078e02ff */
.L_x_125:
[----:B------:R-:W-:Y:S05]  /*3a90*/  BSYNC B1 ;  /* 0x0000000000017941 */ /* 0x000fea0003800000 */
.L_x_124:
        /* <DEDUP_REMOVED lines=11> */
.L_x_127:
[----:B------:R-:W-:Y:S05]  /*3b50*/  BSYNC B1 ;  /* 0x0000000000017941 */ /* 0x000fea0003800000 */
.L_x_126:
[----:B---3--:R-:W-:Y:S01]  /*3b60*/  @!P4 IMAD R11, R70, R88, R13 ;  /* 0x00000058460bc224 */ /* 0x008fe200078e020d */
[----:B------:R-:W-:Y:S04]  /*3b70*/  BSSY B1, `(.L_x_128) ;  /* 0x0000006000017945 */ /* 0x000fe80003800000 */
[----:B------:R3:W-:Y:S01]  /*3b80*/  @!P4 STG.E.U8 desc[UR36][R6.64+0x58], R11 ;  /* 0x0000580b0600c986 */ /* 0x0007e2000c101124 */
[----:B------:R-:W-:Y:S05]  /*3b90*/  @P3 BRA `(.L_x_129) ;  /* 0x00000000000c3947 */ /* 0x000fea0003800000 */
[----:B------:R-:W5:Y:S02]  /*3ba0*/  LDG.E.U8 R98, desc[UR36][R8.64+0x59] ;  /* 0x0000592408627981 */ /* 0x000f64000c1e1100 */
[----:B-----5:R-:W-:-:S05]  /*3bb0*/  PRMT R10, R98, 0x8880, RZ ;  /* 0x00008880620a7816 */ /* 0x020fca00000000ff */
[----:B------:R-:W-:-:S07]  /*3bc0*/  IMAD R13, R10, R89, RZ ;  /* 0x000000590a0d7224 */ /* 0x000fce00078e02ff */
.L_x_129:
[----:B------:R-:W-:Y:S05]  /*3bd0*/  BSYNC B1 ;  /* 0x0000000000017941 */ /* 0x000fea0003800000 */
.L_x_128:
[----:B------:R-:W-:Y:S01]  /*3be0*/  @!P3 IMAD R71, R71, R88, R13 ;  /* 0x000000584747b224 */ /* 0x000fe200078e020d */
[----:B------:R-:W-:Y:S04]  /*3bf0*/  BSSY B1, `(.L_x_130) ;  /* 0x0000006000017945 */ /* 0x000fe80003800000 */
[----:B------:R0:W-:Y:S01]  /*3c00*/  @!P3 STG.E.U8 desc[UR36][R6.64+0x59], R71 ;  /* 0x000059470600b986 */ /* 0x0001e2000c101124 */
[----:B------:R-:W-:Y:S05]  /*3c10*/  @P5 BRA `(.L_x_131) ;  /* 0x00000000000c5947 */ /* 0x000fea0003800000 */
[----:B------:R-:W5:Y:S02]  /*3c20*/  LDG.E.U8 R98, desc[UR36][R2.64+0x60] ;  /* 0x0000602402627981 */ /* 0x000f64000c1e1100 */
[----:B-----5:R-:W-:-:S05]  /*3c30*/  PRMT R10, R98, 0x8880, RZ ;  /* 0x00008880620a7816 */ /* 0x020fca00000000ff */
[----:B------:R-:W-:-:S07]  /*3c40*/  IMAD R13, R10, R89, RZ ;  /* 0x000000590a0d7224 */ /* 0x000fce00078e02ff */
.L_x_131:
[----:B------:R-:W-:Y:S05]  /*3c50*/  BSYNC B1 ;  /* 0x0000000000017941 */ /* 0x000fea0003800000 */
.L_x_130:
[----:B---3--:R-:W-:Y:S01]  /*3c60*/  @!P5 IMAD R11, R72, R88, R13 ;  /* 0x00000058480bd224 */ /* 0x008fe200078e020d */
[----:B------:R-:W-:Y:S04]  /*3c70*/  BSSY B1, `(.L_x_132) ;  /* 0x0000006000017945 */ /* 0x000fe80003800000 */
[----:B------:R3:W-:Y:S01]  /*3c80*/  @!P5 STG.E.U8 desc[UR36][R4.64+0x60], R11 ;  /* 0x0000600b0400d986 */ /* 0x0007e2000c101124 */
[----:B------:R-:W-:Y:S05]  /*3c90*/  @P2 BRA `(.L_x_133) ;  /* 0x00000000000c2947 */ /* 0x000fea0003800000 */
[----:B------:R-:W5:Y:S02]  /*3ca0*/  LDG.E.U8 R98, desc[UR36][R2.64+0x61] ;  /* 0x0000612402627981 */ /* 0x000f64000c1e1100 */
[----:B-----5:R-:W-:-:S05]  /*3cb0*/  PRMT R10, R98, 0x8880, RZ ;  /* 0x00008880620a7816 */ /* 0x020fca00000000ff */
[----:B------:R-:W-:-:S07]  /*3cc0*/  IMAD R13, R10, R89, RZ ;  /* 0x000000590a0d7224 */ /* 0x000fce00078e02ff */
.L_x_133:
[----:B------:R-:W-:Y:S05]  /*3cd0*/  BSYNC B1 ;  /* 0x0000000000017941 */ /* 0x000fea0003800000 */
.L_x_132:
        /* <DEDUP_REMOVED lines=11> */
.L_x_135:
[----:B------:R-:W-:Y:S05]  /*3d90*/  BSYNC B1 ;  /* 0x0000000000017941 */ /* 0x000fea0003800000 */
.L_x_134:
[----:B---3--:R-:W-:Y:S01]  /*3da0*/  @!P4 IMAD R11, R74, R88, R13 ;  /* 0x000000584a0bc224 */ /* 0x008fe200078e020d */
[----:B------:R-:W-:Y:S04]  /*3db0*/  BSSY B1, `(.L_x_136) ;  /* 0x0000006000017945 */ /* 0x000fe80003800000 */
[----:B------:R3:W-:Y:S01]  /*3dc0*/  @!P4 STG.E.U8 desc[UR36][R6.64+0x60], R11 ;  /* 0x0000600b0600c986 */ /* 0x0007e2000c101124 */
[----:B------:R-:W-:Y:S05]  /*3dd0*/  @P3 BRA `(.L_x_137) ;  /* 0x00000000000c3947 */ /* 0x000fea0003800000 */
[----:B------:R-:W5:Y:S02]  /*3de0*/  LDG.E.U8 R98, desc[UR36][R8.64+0x61] ;  /* 0x0000612408627981 */ /* 0x000f64000c1e1100 */
[----:B-----5:R-:W-:-:S05]  /*3df0*/  PRMT R10, R98, 0x8880, RZ ;  /* 0x00008880620a7816 */ /* 0x020fca00000000ff */
[----:B------:R-:W-:-:S07]  /*3e00*/  IMAD R13, R10, R89, RZ ;  /* 0x000000590a0d7224 */ /* 0x000fce00078e02ff */
.L_x_137:
[----:B------:R-:W-:Y:S05]  /*3e10*/  BSYNC B1 ;  /* 0x0000000000017941 */ /* 0x000fea0003800000 */
.L_x_136:
[----:B------:R-:W-:Y:S01]  /*3e20*/  @!P3 IMAD R75, R75, R88, R13 ;  /* 0x000000584b4bb224 */ /* 0x000fe200078e020d */
[----:B------:R-:W-:Y:S04]  /*3e30*/  BSSY B1, `(.L_x_138) ;  /* 0x0000006000017945 */ /* 0x000fe80003800000 */
[----:B------:R0:W-:Y:S01]  /*3e40*/  @!P3 STG.E.U8 desc[UR36][R6.64+0x61], R75 ;  /* 0x0000614b0600b986 */ /* 0x0001e2000c101124 */
[----:B------:R-:W-:Y:S05]  /*3e50*/  @P5 BRA `(.L_x_139) ;  /* 0x00000000000c5947 */ /* 0x000fea0003800000 */
[----:B------:R-:W5:Y:S02]  /*3e60*/  LDG.E.U8 R98, desc[UR36][R2.64+0x68] ;  /* 0x0000682402627981 */ /* 0x000f64000c1e1100 */
[----:B-----5:R-:W-:-:S05]  /*3e70*/  PRMT R10, R98, 0x8880, RZ ;  /* 0x00008880620a7816 */ /* 0x020fca00000000ff */
[----:B------:R-:W-:-:S07]  /*3e80*/  IMAD R13, R10, R89, RZ ;  /* 0x000000590a0d7224 */ /* 0x000fce00078e02ff */
.L_x_139:
[----:B------:R-:W-:Y:S05]  /*3e90*/  BSYNC B1 ;  /* 0x0000000000017941 */ /* 0x000fea0003800000 */
.L_x_138:
[----:B---3--:R-:W-:Y:S01]  /*3ea0*/  @!P5 IMAD R11, R76, R88, R13 ;  /* 0x000000584c0bd224 */ /* 0x008fe200078e020d */
[----:B------:R-:W-:Y:S04]  /*3eb0*/  BSSY B1, `(.L_x_140) ;  /* 0x0000006000017945 */ /* 0x000fe80003800000 */
[----:B------:R3:W-:Y:S01]  /*3ec0*/  @!P5 STG.E.U8 desc[UR36][R4.64+0x68], R11 ;  /* 0x0000680b0400d986 */ /* 0x0007e2000c101124 */
[----:B------:R-:W-:Y:S05]  /*3ed0*/  @P2 BRA `(.L_x_141) ;  /* 0x00000000000c2947 */ /* 0x000fea0003800000 */
[----:B------:R-:W5:Y:S02]  /*3ee0*/  LDG.E.U8 R98, desc[UR36][R2.64+0x69] ;  /* 0x0000692402627981 */ /* 0x000f64000c1e1100 */
[----:B-----5:R-:W-:-:S05]  /*3ef0*/  PRMT R10, R98, 0x8880, RZ ;  /* 0x00008880620a7816 */ /* 0x020fca00000000ff */
[----:B------:R-:W-:-:S07]  /*3f00*/  IMAD R13, R10, R89, RZ ;  /* 0x000000590a0d7224 */ /* 0x000fce00078e02ff */
.L_x_141:
[----:B------:R-:W-:Y:S05]  /*3f10*/  BSYNC B1 ;  /* 0x0000000000017941 */ /* 0x000fea0003800000 */
.L_x_140:
        /* <DEDUP_REMOVED lines=11> */
.L_x_143:
[----:B------:R-:W-:Y:S05]  /*3fd0*/  BSYNC B1 ;  /* 0x0000000000017941 */ /* 0x000fea0003800000 */
.L_x_142:
[----:B---3--:R-:W-:Y:S01]  /*3fe0*/  @!P4 IMAD R11, R78, R88, R13 ;  /* 0x000000584e0bc224 */ /* 0x008fe200078e020d */
[----:B------:R-:W-:Y:S04]  /*3ff0*/  BSSY B1, `(.L_x_144) ;  /* 0x0000006000017945 */ /* 0x000fe80003800000 */
[----:B------:R3:W-:Y:S01]  /*4000*/  @!P4 STG.E.U8 desc[UR36][R6.64+0x68], R11 ;  /* 0x0000680b0600c986 */ /* 0x0007e2000c101124 */
[----:B------:R-:W-:Y:S05]  /*4010*/  @P3 BRA `(.L_x_145) ;  /* 0x00000000000c3947 */ /* 0x000fea0003800000 */
[----:B------:R-:W5:Y:S02]  /*4020*/  LDG.E.U8 R98, desc[UR36][R8.64+0x69] ;  /* 0x0000692408627981 */ /* 0x000f64000c1e1100 */
[----:B-----5:R-:W-:-:S05]  /*4030*/  PRMT R10, R98, 0x8880, RZ ;  /* 0x00008880620a7816 */ /* 0x020fca00000000ff */
[----:B------:R-:W-:-:S07]  /*4040*/  IMAD R13, R10, R89, RZ ;  /* 0x000000590a0d7224 */ /* 0x000fce00078e02ff */
.L_x_145:
[----:B------:R-:W-:Y:S05]  /*4050*/  BSYNC B1 ;  /* 0x0000000000017941 */ /* 0x000fea0003800000 */
.L_x_144:
[----:B------:R-:W-:Y:S01]  /*4060*/  @!P3 IMAD R79, R79, R88, R13 ;  /* 0x000000584f4fb224 */ /* 0x000fe200078e020d */
[----:B------:R-:W-:Y:S04]  /*4070*/  BSSY B1, `(.L_x_146) ;  /* 0x0000006000017945 */ /* 0x000fe80003800000 */
[----:B------:R0:W-:Y:S01]  /*4080*/  @!P3 STG.E.U8 desc[UR36][R6.64+0x69], R79 ;  /* 0x0000694f0600b986 */ /* 0x0001e2000c101124 */
[----:B------:R-:W-:Y:S05]  /*4090*/  @P5 BRA `(.L_x_147) ;  /* 0x00000000000c5947 */ /* 0x000fea0003800000 */
[----:B------:R-:W5:Y:S02]  /*40a0*/  LDG.E.U8 R98, desc[UR36][R2.64+0x70] ;  /* 0x0000702402627981 */ /* 0x000f64000c1e1100 */
[----:B-----5:R-:W-:-:S05]  /*40b0*/  PRMT R10, R98, 0x8880, RZ ;  /* 0x00008880620a7816 */ /* 0x020fca00000000ff */
[----:B------:R-:W-:-:S07]  /*40c0*/  IMAD R13, R10, R89, RZ ;  /* 0x000000590a0d7224 */ /* 0x000fce00078e02ff */
.L_x_147:
[----:B------:R-:W-:Y:S05]  /*40d0*/  BSYNC B1 ;  /* 0x0000000000017941 */ /* 0x000fea0003800000 */
.L_x_146:
[----:B---3--:R-:W-:Y:S01]  /*40e0*/  @!P5 IMAD R11, R80, R88, R13 ;  /* 0x00000058500bd224 */ /* 0x008fe200078e020d */
[----:B------:R-:W-:Y:S04]  /*40f0*/  BSSY B1, `(.L_x_148) ;  /* 0x0000006000017945 */ /* 0x000fe80003800000 */
[----:B------:R3:W-:Y:S01]  /*4100*/  @!P5 STG.E.U8 desc[UR36][R4.64+0x70], R11 ;  /* 0x0000700b0400d986 */ /* 0x0007e2000c101124 */
[----:B------:R-:W-:Y:S05]  /*4110*/  @P2 BRA `(.L_x_149) ;  /* 0x00000000000c2947 */ /* 0x000fea0003800000 */
[----:B------:R-:W5:Y:S02]  /*4120*/  LDG.E.U8 R98, desc[UR36][R2.64+0x71] ;  /* 0x0000712402627981 */ /* 0x000f64000c1e1100 */
[----:B-----5:R-:W-:-:S05]  /*4130*/  PRMT R10, R98, 0x8880, RZ ;  /* 0x00008880620a7816 */ /* 0x020fca00000000ff */
[----:B------:R-:W-:-:S07]  /*4140*/  IMAD R13, R10, R89, RZ ;  /* 0x000000590a0d7224 */ /* 0x000fce00078e02ff */
.L_x_149:
[----:B------:R-:W-:Y:S05]  /*4150*/  BSYNC B1 ;  /* 0x0000000000017941 */ /* 0x000fea0003800000 */
.L_x_148:
[C---:B------:R-:W-:Y:S01]  /*4160*/  ISETP.LT.OR P4, PT, R0.reuse, 0x71, !P0 ;  /* 0x000000710000780c */ /* 0x040fe20004781670 */
[----:B------:R-:W-:Y:S01]  /*4170*/  @!P2 IMAD R81, R81, R88, R13 ;  /* 0x000000585151a224 */ /* 0x000fe200078e020d */
[----:B------:R-:W-:Y:S01]  /*4180*/  BSSY B1, `(.L_x_150) ;  /* 0x000000a000017945 */ /* 0x000fe20003800000 */
[C---:B------:R-:W-:Y:S02]  /*4190*/  ISETP.LT.OR P3, PT, R0.reuse, 0x72, !P0 ;  /* 0x000000720000780c */ /* 0x040fe40004761670 */
[C---:B------:R-:W-:Y:S01]  /*41a0*/  ISETP.LT.OR P5, PT, R0.reuse, 0x79, !P0 ;  /* 0x000000790000780c */ /* 0x040fe200047a1670 */
[----:B------:R0:W-:Y:S01]  /*41b0*/  @!P2 STG.E.U8 desc[UR36][R4.64+0x71], R81 ;  /* 0x000071510400a986 */ /* 0x0001e2000c101124 */
[C---:B------:R-:W-:Y:S02]  /*41c0*/  ISETP.LT.OR P2, PT, R0.reuse, 0x79, !P1 ;  /* 0x000000790000780c */ /* 0x040fe40004f41670 */
[----:B------:R-:W-:-:S04]  /*41d0*/  ISETP.LT.OR P1, PT, R0, 0x7a, !P1 ;  /* 0x0000007a0000780c */ /* 0x000fc80004f21670 */
[----:B------:R-:W-:Y:S09]  /*41e0*/  @P4 BRA `(.L_x_151) ;  /* 0x00000000000c4947 */ /* 0x000ff20003800000 */
[----:B------:R-:W5:Y:S02]  /*41f0*/  LDG.E.U8 R98, desc[UR36][R8.64+0x70] ;  /* 0x0000702408627981 */ /* 0x000f64000c1e1100 */
[----:B-----5:R-:W-:-:S05]  /*4200*/  PRMT R10, R98, 0x8880, RZ ;  /* 0x00008880620a7816 */ /* 0x020fca00000000ff */
[----:B------:R-:W-:-:S07]  /*4210*/  IMAD R13, R10, R89, RZ ;  /* 0x000000590a0d7224 */ /* 0x000fce00078e02ff */
.L_x_151:
[----:B------:R-:W-:Y:S05]  /*4220*/  BSYNC B1 ;  /* 0x0000000000017941 */ /* 0x000fea0003800000 */
.L_x_150:
[----:B---3--:R-:W-:Y:S01]  /*4230*/  @!P4 IMAD R11, R82, R88, R13 ;  /* 0x00000058520bc224 */ /* 0x008fe200078e020d */
[----:B------:R-:W-:Y:S04]  /*4240*/  BSSY B1, `(.L_x_152) ;  /* 0x0000006000017945 */ /* 0x000fe80003800000 */
[----:B------:R3:W-:Y:S01]  /*4250*/  @!P4 STG.E.U8 desc[UR36][R6.64+0x70], R11 ;  /* 0x0000700b0600c986 */ /* 0x0007e2000c101124 */
[----:B------:R-:W-:Y:S05]  /*4260*/  @P3 BRA `(.L_x_153) ;  /* 0x00000000000c3947 */ /* 0x000fea0003800000 */
[----:B------:R-:W5:Y:S02]  /*4270*/  LDG.E.U8 R98, desc[UR36][R8.64+0x71] ;  /* 0x0000712408627981 */ /* 0x000f64000c1e1100 */
[----:B-----5:R-:W-:-:S05]  /*4280*/  PRMT R10, R98, 0x8880, RZ ;  /* 0x00008880620a7816 */ /* 0x020fca00000000ff */
[----:B------:R-:W-:-:S07]  /*4290*/  IMAD R13, R10, R89, RZ ;  /* 0x000000590a0d7224 */ /* 0x000fce00078e02ff */
.L_x_153:
[----:B------:R-:W-:Y:S05]  /*42a0*/  BSYNC B1 ;  /* 0x0000000000017941 */ /* 0x000fea0003800000 */
.L_x_152:
[----:B------:R-:W-:Y:S01]  /*42b0*/  @!P3 IMAD R83, R83, R88, R13 ;  /* 0x000000585353b224 */ /* 0x000fe200078e020d */
[----:B------:R-:W-:Y:S04]  /*42c0*/  BSSY B1, `(.L_x_154) ;  /* 0x0000006000017945 */ /* 0x000fe80003800000 */
[----:B------:R0:W-:Y:S01]  /*42d0*/  @!P3 STG.E.U8 desc[UR36][R6.64+0x71], R83 ;  /* 0x000071530600b986 */ /* 0x0001e2000c101124 */
[----:B------:R-:W-:Y:S05]  /*42e0*/  @P2 BRA `(.L_x_155) ;  /* 0x00000000000c2947 */ /* 0x000fea0003800000 */
[----:B------:R-:W5:Y:S02]  /*42f0*/  LDG.E.U8 R98, desc[UR36][R2.64+0x78] ;  /* 0x0000782402627981 */ /* 0x000f64000c1e1100 */
[----:B-----5:R-:W-:-:S05]  /*4300*/  PRMT R10, R98, 0x8880, RZ ;  /* 0x00008880620a7816 */ /* 0x020fca00000000ff */
[----:B------:R-:W-:-:S07]  /*4310*/  IMAD R13, R10, R89, RZ ;  /* 0x000000590a0d7224 */ /* 0x000fce00078e02ff */
.L_x_155:
[----:B------:R-:W-:Y:S05]  /*4320*/  BSYNC B1 ;  /* 0x0000000000017941 */ /* 0x000fea0003800000 */
.L_x_154:
[----:B---3--:R-:W-:Y:S01]  /*4330*/  @!P2 IMAD R11, R84, R88, R13 ;  /* 0x00000058540ba224 */ /* 0x008fe200078e020d */
[----:B------:R-:W-:Y:S04]  /*4340*/  BSSY B1, `(.L_x_156) ;  /* 0x0000006000017945 */ /* 0x000fe80003800000 */
[----:B------:R3:W-:Y:S01]  /*4350*/  @!P2 STG.E.U8 desc[UR36][R4.64+0x78], R11 ;  /* 0x0000780b0400a986 */ /* 0x0007e2000c101124 */
[----:B------:R-:W-:Y:S05]  /*4360*/  @P1 BRA `(.L_x_157) ;  /* 0x00000000000c1947 */ /* 0x000fea0003800000 */
[----:B------:R-:W5:Y:S02]  /*4370*/  LDG.E.U8 R98, desc[UR36][R2.64+0x79] ;  /* 0x0000792402627981 */ /* 0x000f64000c1e1100 */
[----:B-----5:R-:W-:-:S05]  /*4380*/  PRMT R10, R98, 0x8880, RZ ;  /* 0x00008880620a7816 */ /* 0x020fca00000000ff */
[----:B------:R-:W-:-:S07]  /*4390*/  IMAD R13, R10, R89, RZ ;  /* 0x000000590a0d7224 */ /* 0x000fce00078e02ff */
.L_x_157:
[----:B------:R-:W-:Y:S05]  /*43a0*/  BSYNC B1 ;  /* 0x0000000000017941 */ /* 0x000fea0003800000 */
.L_x_156:
[----:B------:R-:W-:Y:S01]  /*43b0*/  @!P1 IMAD R85, R85, R88, R13 ;  /* 0x0000005855559224 */ /* 0x000fe200078e020d */
[----:B------:R-:W-:Y:S04]  /*43c0*/  BSSY B1, `(.L_x_158) ;  /* 0x0000006000017945 */ /* 0x000fe80003800000 */
[----:B------:R0:W-:Y:S01]  /*43d0*/  @!P1 STG.E.U8 desc[UR36][R4.64+0x79], R85 ;  /* 0x0000795504009986 */ /* 0x0001e2000c101124 */
[----:B------:R-:W-:Y:S05]  /*43e0*/  @P5 BRA `(.L_x_159) ;  /* 0x00000000000c5947 */ /* 0x000fea0003800000 */
[----:B------:R-:W0:Y:S02]  /*43f0*/  LDG.E.U8 R98, desc[UR36][R8.64+0x78] ;  /* 0x0000782408627981 */ /* 0x000e24000c1e1100 */
[----:B0-----:R-:W-:-:S05]  /*4400*/  PRMT R2, R98, 0x8880, RZ ;  /* 0x0000888062027816 */ /* 0x001fca00000000ff */
[----:B------:R-:W-:-:S07]  /*4410*/  IMAD R13, R2, R89, RZ ;  /* 0x00000059020d7224 */ /* 0x000fce00078e02ff */
.L_x_159:
[----:B------:R-:W-:Y:S05]  /*4420*/  BSYNC B1 ;  /* 0x0000000000017941 */ /* 0x000fea0003800000 */
.L_x_158:
[----:B0-----:R-:W-:Y:S01]  /*4430*/  @!P5 IMAD R3, R86, R88, R13 ;  /* 0x000000585603d224 */ /* 0x001fe200078e020d */
[----:B------:R-:W-:Y:S01]  /*4440*/  ISETP.LT.OR P0, PT, R0, 0x7a, !P0 ;  /* 0x0000007a0000780c */ /* 0x000fe20004701670 */
[----:B------:R-:W-:Y:S03]  /*4450*/  BSSY B1, `(.L_x_160) ;  /* 0x0000006000017945 */ /* 0x000fe60003800000 */
[----:B------:R0:W-:Y:S09]  /*4460*/  @!P5 STG.E.U8 desc[UR36][R6.64+0x78], R3 ;  /* 0x000078030600d986 */ /* 0x0001f2000c101124 */
[----:B------:R-:W-:Y:S05]  /*4470*/  @P0 BRA `(.L_x_161) ;  /* 0x00000000000c0947 */ /* 0x000fea0003800000 */
[----:B------:R-:W5:Y:S02]  /*4480*/  LDG.E.U8 R98, desc[UR36][R8.64+0x79] ;  /* 0x0000792408627981 */ /* 0x000f64000c1e1100 */
[----:B-----5:R-:W-:-:S05]  /*4490*/  PRMT R0, R98, 0x8880, RZ ;  /* 0x0000888062007816 */ /* 0x020fca00000000ff */
[----:B------:R-:W-:-:S07]  /*44a0*/  IMAD R13, R0, R89, RZ ;  /* 0x00000059000d7224 */ /* 0x000fce00078e02ff */
.L_x_161:
[----:B------:R-:W-:Y:S05]  /*44b0*/  BSYNC B1 ;  /* 0x0000000000017941 */ /* 0x000fea0003800000 */
.L_x_160:
[----:B------:R-:W-:Y:S01]  /*44c0*/  IMAD R13, R87, R88, R13 ;  /* 0x00000058570d7224 */ /* 0x000fe200078e020d */
[----:B------:R-:W-:Y:S06]  /*44d0*/  @P0 BRA `(.L_x_162) ;  /* 0x0000000c00100947 */ /* 0x000fec0003800000 */
[----:B------:R0:W-:Y:S01]  /*44e0*/  STG.E.U8 desc[UR36][R6.64+0x79], R13 ;  /* 0x0000790d06007986 */ /* 0x0001e2000c101124 */
[----:B------:R-:W-:Y:S05]  /*44f0*/  BRA `(.L_x_162) ;  /* 0x0000000c00087947 */ /* 0x000fea0003800000 */
.L_x_33:
[C---:B------:R-:W-:Y:S02]  /*4500*/  ISETP.GE.AND P1, PT, R102.reuse, 0x1, PT ;  /* 0x000000016600780c */ /* 0x040fe40003f26270 */
[----:B------:R-:W-:Y:S02]  /*4510*/  ISETP.GE.AND P0, PT, R102, 0x9, PT ;  /* 0x000000096600780c */ /* 0x000fe40003f06270 */
[C---:B------:R-:W-:Y:S02]  /*4520*/  ISETP.LT.OR P4, PT, R0.reuse, 0x1, !P1 ;  /* 0x000000010000780c */ /* 0x040fe40004f81670 */
[C---:B------:R-:W-:Y:S02]  /*4530*/  ISETP.LT.OR P3, PT, R0.reuse, 0x2, !P1 ;  /* 0x000000020000780c */ /* 0x040fe40004f61670 */
[C---:B------:R-:W-:Y:S02]  /*4540*/  ISETP.LT.OR P2, PT, R0.reuse, 0x1, !P0 ;  /* 0x000000010000780c */ /* 0x040fe40004741670 */
[----:B------:R-:W-:-:S07]  /*4550*/  ISETP.LT.OR P5, PT, R0, 0x2, !P0 ;  /* 0x000000020000780c */ /* 0x000fce00047a1670 */
[-C--:B------:R-:W-:Y:S02]  /*4560*/  @!P4 IMAD R3, R24, R88.reuse, RZ ;  /* 0x000000581803c224 */ /* 0x080fe400078e02ff */
[-C--:B------:R-:W-:Y:S02]  /*4570*/  @!P3 IMAD R25, R25, R88.reuse, RZ ;  /* 0x000000581919b224 */ /* 0x080fe400078e02ff */
[-C--:B------:R-:W-:Y:S01]  /*4580*/  @!P2 IMAD R9, R26, R88.reuse, RZ ;  /* 0x000000581a09a224 */ /* 0x080fe200078e02ff */
[----:B------:R0:W-:Y:S01]  /*4590*/  @!P4 STG.E.U8 desc[UR36][R4.64], R3 ;  /* 0x000000030400c986 */ /* 0x0001e2000c101124 */
[C---:B------:R-:W-:Y:S01]  /*45a0*/  ISETP.LT.OR P4, PT, R0.reuse, 0x9, !P1 ;  /* 0x000000090000780c */ /* 0x040fe20004f81670 */
[----:B------:R-:W-:Y:S02]  /*45b0*/  @!P5 IMAD R27, R27, R88, RZ ;  /* 0x000000581b1bd224 */ /* 0x000fe400078e02ff */
[----:B------:R-:W-:Y:S01]  /*45c0*/  @!P3 STG.E.U8 desc[UR36][R4.64+0x1], R25 ;  /* 0x000001190400b986 */ /* 0x000fe2000c101124 */
[----:B------:R-:W-:-:S03]  /*45d0*/  ISETP.LT.OR P3, PT, R0, 0xa, !P1 ;  /* 0x0000000a0000780c */ /* 0x000fc60004f61670 */
[----:B------:R1:W-:Y:S01]  /*45e0*/  @!P2 STG.E.U8 desc[UR36][R6.64], R9 ;  /* 0x000000090600a986 */ /* 0x0003e2000c101124 */
[----:B------:R-:W-:-:S03]  /*45f0*/  ISETP.LT.OR P2, PT, R0, 0x9, !P0 ;  /* 0x000000090000780c */ /* 0x000fc60004741670 */
[----:B------:R-:W-:Y:S01]  /*4600*/  @!P5 STG.E.U8 desc[UR36][R6.64+0x1], R27 ;  /* 0x0000011b0600d986 */ /* 0x000fe2000c101124 */
[----:B------:R-:W-:Y:S01]  /*4610*/  ISETP.LT.OR P5, PT, R0, 0xa, !P0 ;  /* 0x0000000a0000780c */ /* 0x000fe200047a1670 */
[----:B------:R-:W-:-:S04]  /*4620*/  @!P4 IMAD R11, R28, R88, RZ ;  /* 0x000000581c0bc224 */ /* 0x000fc800078e02ff */
[-C--:B------:R-:W-:Y:S01]  /*4630*/  @!P3 IMAD R29, R29, R88.reuse, RZ ;  /* 0x000000581d1db224 */ /* 0x080fe200078e02ff */
[----:B------:R-:W-:Y:S01]  /*4640*/  @!P4 STG.E.U8 desc[UR36][R4.64+0x8], R11 ;  /* 0x0000080b0400c986 */ /* 0x000fe2000c101124 */
[----:B------:R-:W-:Y:S02]  /*4650*/  ISETP.LT.OR P4, PT, R0, 0x11, !P1 ;  /* 0x000000110000780c */ /* 0x000fe40004f81670 */
[-C--:B0-----:R-:W-:Y:S01]  /*4660*/  @!P2 IMAD R3, R30, R88.reuse, RZ ;  /* 0x000000581e03a224 */ /* 0x081fe200078e02ff */
[----:B------:R-:W-:Y:S01]  /*4670*/  @!P3 STG.E.U8 desc[UR36][R4.64+0x9], R29 ;  /* 0x0000091d0400b986 */ /* 0x000fe2000c101124 */
[C---:B------:R-:W-:Y:S02]  /*4680*/  ISETP.LT.OR P3, PT, R0.reuse, 0x12, !P1 ;  /* 0x000000120000780c */ /* 0x040fe40004f61670 */
[----:B------:R-:W-:Y:S01]  /*4690*/  @!P5 IMAD R31, R31, R88, RZ ;  /* 0x000000581f1fd224 */ /* 0x000fe200078e02ff */
[----:B------:R0:W-:Y:S01]  /*46a0*/  @!P2 STG.E.U8 desc[UR36][R6.64+0x8], R3 ;  /* 0x000008030600a986 */ /* 0x0001e2000c101124 */
[----:B------:R-:W-:-:S03]  /*46b0*/  ISETP.LT.OR P2, PT, R0, 0x11, !P0 ;  /* 0x000000110000780c */ /* 0x000fc60004741670 */
[----:B------:R-:W-:Y:S01]  /*46c0*/  @!P5 STG.E.U8 desc[UR36][R6.64+0x9], R31 ;  /* 0x0000091f0600d986 */ /* 0x000fe2000c101124 */
[----:B------:R-:W-:Y:S01]  /*46d0*/  ISETP.LT.OR P5, PT, R0, 0x12, !P0 ;  /* 0x000000120000780c */ /* 0x000fe200047a1670 */
[----:B-1----:R-:W-:-:S04]  /*46e0*/  @!P4 IMAD R9, R32, R88, RZ ;  /* 0x000000582009c224 */ /* 0x002fc800078e02ff */
        /* <DEDUP_REMOVED lines=109> */
[----:B------:R1:W-:Y:S01]  /*4dc0*/  @!P4 STG.E.U8 desc[UR36][R4.64+0x58], R11 ;  /* 0x0000580b0400c986 */ /* 0x0003e2000c101124 */
        /* <DEDUP_REMOVED lines=13> */
[-C--:B-1----:R-:W-:Y:S01]  /*4ea0*/  @!P2 IMAD R11, R74, R88.reuse, RZ ;  /* 0x000000584a0ba224 */ /* 0x082fe200078e02ff */
[----:B------:R-:W-:Y:S01]  /*4eb0*/  @!P3 STG.E.U8 desc[UR36][R4.64+0x61], R73 ;  /* 0x000061490400b986 */ /* 0x000fe2000c101124 */
[C---:B------:R-:W-:Y:S02]  /*4ec0*/  ISETP.LT.OR P3, PT, R0.reuse, 0x6a, !P1 ;  /* 0x0000006a0000780c */ /* 0x040fe40004f61670 */
[----:B------:R-:W-:Y:S01]  /*4ed0*/  @!P5 IMAD R75, R75, R88, RZ ;  /* 0x000000584b4bd224 */ /* 0x000fe200078e02ff */
[----:B------:R1:W-:Y:S01]  /*4ee0*/  @!P2 STG.E.U8 desc[UR36][R6.64+0x60], R11 ;  /* 0x0000600b0600a986 */ /* 0x0003e2000c101124 */
[----:B------:R-:W-:-:S03]  /*4ef0*/  ISETP.LT.OR P2, PT, R0, 0x69, !P0 ;  /* 0x000000690000780c */ /* 0x000fc60004741670 */
[----:B------:R-:W-:Y:S01]  /*4f00*/  @!P5 STG.E.U8 desc[UR36][R6.64+0x61], R75 ;  /* 0x0000614b0600d986 */ /* 0x000fe2000c101124 */
[----:B------:R-:W-:Y:S01]  /*4f10*/  ISETP.LT.OR P5, PT, R0, 0x6a, !P0 ;  /* 0x0000006a0000780c */ /* 0x000fe200047a1670 */
[----:B0-----:R-:W-:-:S04]  /*4f20*/  @!P4 IMAD R3, R76, R88, RZ ;  /* 0x000000584c03c224 */ /* 0x001fc800078e02ff */
[-C--:B------:R-:W-:Y:S01]  /*4f30*/  @!P3 IMAD R77, R77, R88.reuse, RZ ;  /* 0x000000584d4db224 */ /* 0x080fe200078e02ff */
[----:B------:R0:W-:Y:S01]  /*4f40*/  @!P4 STG.E.U8 desc[UR36][R4.64+0x68], R3 ;  /* 0x000068030400c986 */ /* 0x0001e2000c101124 */
[----:B------:R-:W-:Y:S02]  /*4f50*/  ISETP.LT.OR P4, PT, R0, 0x72, !P1 ;  /* 0x000000720000780c */ /* 0x000fe40004f81670 */
[-C--:B--2---:R-:W-:Y:S01]  /*4f60*/  @!P2 IMAD R9, R78, R88.reuse, RZ ;  /* 0x000000584e09a224 */ /* 0x084fe200078e02ff */
[----:B------:R-:W-:Y:S01]  /*4f70*/  @!P3 STG.E.U8 desc[UR36][R4.64+0x69], R77 ;  /* 0x0000694d0400b986 */ /* 0x000fe2000c101124 */
[C---:B------:R-:W-:Y:S02]  /*4f80*/  ISETP.LT.OR P3, PT, R0.reuse, 0x71, !P1 ;  /* 0x000000710000780c */ /* 0x040fe40004f61670 */
[----:B------:R-:W-:Y:S01]  /*4f90*/  @!P5 IMAD R79, R79, R88, RZ ;  /* 0x000000584f4fd224 */ /* 0x000fe200078e02ff */
[----:B------:R-:W-:Y:S01]  /*4fa0*/  @!P2 STG.E.U8 desc[UR36][R6.64+0x68], R9 ;  /* 0x000068090600a986 */ /* 0x000fe2000c101124 */
[----:B------:R-:W-:-:S03]  /*4fb0*/  ISETP.LT.OR P2, PT, R0, 0x71, !P0 ;  /* 0x000000710000780c */ /* 0x000fc60004741670 */
[----:B------:R-:W-:Y:S01]  /*4fc0*/  @!P5 STG.E.U8 desc[UR36][R6.64+0x69], R79 ;  /* 0x0000694f0600d986 */ /* 0x000fe2000c101124 */
[----:B------:R-:W-:Y:S01]  /*4fd0*/  ISETP.LT.OR P5, PT, R0, 0x79, !P0 ;  /* 0x000000790000780c */ /* 0x000fe200047a1670 */
[----:B------:R-:W-:-:S04]  /*4fe0*/  @!P4 IMAD R81, R81, R88, RZ ;  /* 0x000000585151c224 */ /* 0x000fc800078e02ff */
[-C--:B-1----:R-:W-:Y:S01]  /*4ff0*/  @!P3 IMAD R11, R80, R88.reuse, RZ ;  /* 0x00000058500bb224 */ /* 0x082fe200078e02ff */
[----:B------:R-:W-:Y:S01]  /*5000*/  @!P4 STG.E.U8 desc[UR36][R4.64+0x71], R81 ;  /* 0x000071510400c986 */ /* 0x000fe2000c101124 */
[C---:B------:R-:W-:Y:S02]  /*5010*/  ISETP.LT.OR P4, PT, R0.reuse, 0x72, !P0 ;  /* 0x000000720000780c */ /* 0x040fe40004781670 */
[C---:B------:R-:W-:Y:S01]  /*5020*/  ISETP.LT.OR P0, PT, R0.reuse, 0x7a, !P0 ;  /* 0x0000007a0000780c */ /* 0x040fe20004701670 */
[----:B------:R1:W-:Y:S01]  /*5030*/  @!P3 STG.E.U8 desc[UR36][R4.64+0x70], R11 ;  /* 0x0000700b0400b986 */ /* 0x0003e2000c101124 */
[----:B------:R-:W-:Y:S01]  /*5040*/  ISETP.LT.OR P3, PT, R0, 0x79, !P1 ;  /* 0x000000790000780c */ /* 0x000fe20004f61670 */
[----:B0-----:R-:W-:Y:S01]  /*5050*/  @!P2 IMAD R3, R82, R88, RZ ;  /* 0x000000585203a224 */ /* 0x001fe200078e02ff */
[----:B------:R-:W-:-:S04]  /*5060*/  ISETP.LT.OR P1, PT, R0, 0x7a, !P1 ;  /* 0x0000007a0000780c */ /* 0x000fc80004f21670 */
[----:B------:R0:W-:Y:S03]  /*5070*/  @!P2 STG.E.U8 desc[UR36][R6.64+0x70], R3 ;  /* 0x000070030600a986 */ /* 0x0001e6000c101124 */
[-C--:B------:R-:W-:Y:S02]  /*5080*/  @!P4 IMAD R83, R83, R88.reuse, RZ ;  /* 0x000000585353c224 */ /* 0x080fe400078e02ff */
[-C--:B-1----:R-:W-:Y:S02]  /*5090*/  @!P5 IMAD R11, R86, R88.reuse, RZ ;  /* 0x00000058560bd224 */ /* 0x082fe400078e02ff */
[-C--:B------:R-:W-:Y:S01]  /*50a0*/  @!P3 IMAD R9, R84, R88.reuse, RZ ;  /* 0x000000585409b224 */ /* 0x080fe200078e02ff */
[----:B------:R0:W-:Y:S01]  /*50b0*/  @!P4 STG.E.U8 desc[UR36][R6.64+0x71], R83 ;  /* 0x000071530600c986 */ /* 0x0001e2000c101124 */
[-C--:B------:R-:W-:Y:S02]  /*50c0*/  @!P1 IMAD R85, R85, R88.reuse, RZ ;  /* 0x0000005855559224 */ /* 0x080fe400078e02ff */
[----:B------:R-:W-:Y:S01]  /*50d0*/  @!P0 IMAD R87, R87, R88, RZ ;  /* 0x0000005857578224 */ /* 0x000fe200078e02ff */
[----:B------:R0:W-:Y:S04]  /*50e0*/  @!P3 STG.E.U8 desc[UR36][R4.64+0x78], R9 ;  /* 0x000078090400b986 */ /* 0x0001e8000c101124 */
[----:B------:R0:W-:Y:S04]  /*50f0*/  @!P1 STG.E.U8 desc[UR36][R4.64+0x79], R85 ;  /* 0x0000795504009986 */ /* 0x0001e8000c101124 */
[----:B------:R0:W-:Y:S04]  /*5100*/  @!P5 STG.E.U8 desc[UR36][R6.64+0x78], R11 ;  /* 0x0000780b0600d986 */ /* 0x0001e8000c101124 */
[----:B------:R0:W-:Y:S02]  /*5110*/  @!P0 STG.E.U8 desc[UR36][R6.64+0x79], R87 ;  /* 0x0000795706008986 */ /* 0x0001e4000c101124 */
.L_x_162:
[----:B------:R-:W-:Y:S05]  /*5120*/  BSYNC B0 ;  /* 0x0000000000007941 */ /* 0x000fea0003800000 */
.L_x_32:
[----:B0-----:R-:W2:Y:S01]  /*5130*/  LDL.64 R2, [R1] ;  /* 0x0000000001027983 */ /* 0x001ea20000100a00 */
[----:B------:R-:W-:Y:S01]  /*5140*/  ULDC.64 UR4, c[0x0][0x650] ;  /* 0x0001940000047ab9 */ /* 0x000fe20000000a00 */
[----:B------:R0:W-:Y:S01]  /*5150*/  SYNCS.ARRIVE.TRANS64.A1T0 RZ, [R96+UR47], RZ ;  /* 0x000000ff60ff79a7 */ /* 0x0001e2000810002f */
[----:B------:R-:W-:Y:S01]  /*5160*/  PRMT R0, RZ, 0x7610, R0 ;  /* 0x00007610ff007816 */ /* 0x000fe20000000000 */
[----:B------:R-:W-:Y:S02]  /*5170*/  IMAD.MOV.U32 R19, RZ, RZ, -0x1 ;  /* 0xffffffffff137424 */ /* 0x000fe400078e00ff */
[----:B------:R-:W-:Y:S01]  /*5180*/  IMAD.MOV.U32 R22, RZ, RZ, -0x1 ;  /* 0xffffffffff167424 */ /* 0x000fe200078e00ff */
[----:B--2---:R-:W-:-:S04]  /*5190*/  LEA R18, P0, R2, R18, 0x1 ;  /* 0x0000001202127211 */ /* 0x004fc800078008ff */
[----:B------:R-:W-:Y:S01]  /*51a0*/  LEA.HI.X R17, R2, R17, R23, 0x1, P0 ;  /* 0x0000001102117211 */ /* 0x000fe200000f0c17 */
[----:B------:R-:W-:Y:S01]  /*51b0*/  IMAD.MOV.U32 R2, RZ, RZ, -0x1 ;  /* 0xffffffffff027424 */ /* 0x000fe200078e00ff */
[----:B------:R-:W-:-:S04]  /*51c0*/  ISETP.GE.U32.AND P0, PT, R18, UR4, PT ;  /* 0x0000000412007c0c */ /* 0x000fc8000bf06070 */
[----:B------:R-:W-:-:S13]  /*51d0*/  ISETP.GE.U32.AND.EX P0, PT, R17, UR5, PT, P0 ;  /* 0x0000000511007c0c */ /* 0x000fda000bf06100 */
[----:B0-----:R-:W-:Y:S05]  /*51e0*/  @P0 BRA `(.L_x_163) ;  /* 0x0000000400700947 */ /* 0x001fea0003800000 */
[----:B------:R-:W0:Y:S01]  /*51f0*/  S2R R10, SR_CTAID.X ;  /* 0x00000000000a7919 */ /* 0x000e220000002500 */
[----:B------:R-:W2:Y:S01]  /*5200*/  LDC.64 R8, c[0x0][0x628] ;  /* 0x00018a00ff087b82 */ /* 0x000ea20000000a00 */
[----:B------:R-:W-:Y:S01]  /*5210*/  ULDC UR4, c[0x0][0x150] ;  /* 0x0000540000047ab9 */ /* 0x000fe20000000800 */
[----:B----4-:R-:W-:Y:S01]  /*5220*/  IMAD.MOV.U32 R6, RZ, RZ, R18 ;  /* 0x000000ffff067224 */ /* 0x010fe200078e0012 */
[----:B------:R-:W4:Y:S01]  /*5230*/  S2R R20, SR_CTAID.Y ;  /* 0x0000000000147919 */ /* 0x000f220000002600 */
[----:B------:R-:W-:-:S04]  /*5240*/  IMAD.MOV.U32 R7, RZ, RZ, R17 ;  /* 0x000000ffff077224 */ /* 0x000fc800078e0011 */
[----:B-1----:R-:W1:Y:S08]  /*5250*/  LDC R15, c[0x0][0x144] ;  /* 0x00005100ff0f7b82 */ /* 0x002e700000000800 */
[----:B------:R-:W1:Y:S08]  /*5260*/  LDC R0, c[0x0][0x630] ;  /* 0x00018c00ff007b82 */ /* 0x000e700000000800 */
[----:B------:R-:W1:Y:S01]  /*5270*/  LDC.64 R12, c[0x0][0x620] ;  /* 0x00018800ff0c7b82 */ /* 0x000e620000000a00 */
[----:B--2---:R-:W-:-:S04]  /*5280*/  ISETP.NE.U32.AND P0, PT, R8, RZ, PT ;  /* 0x000000ff0800720c */ /* 0x004fc80003f05070 */
[----:B------:R-:W-:Y:S02]  /*5290*/  ISETP.NE.AND.EX P0, PT, R9, RZ, PT, P0 ;  /* 0x000000ff0900720c */ /* 0x000fe40003f05300 */
[----:B0-----:R-:W-:-:S05]  /*52a0*/  I2FP.F32.U32 R2, R10 ;  /* 0x0000000a00027245 */ /* 0x001fca0000201000 */
[----:B------:R-:W-:-:S04]  /*52b0*/  FMUL R2, R2, UR4 ;  /* 0x0000000402027c20 */ /* 0x000fc80008400000 */
[----:B------:R0:W2:Y:S02]  /*52c0*/  F2I.U32.TRUNC.NTZ R14, R2 ;  /* 0x00000002000e7305 */ /* 0x0000a4000020f000 */
[----:B----4-:R-:W-:Y:S05]  /*52d0*/  @!P0 BRA `(.L_x_164) ;  /* 0x0000000000288947 */ /* 0x010fea0003800000 */
[----:B------:R-:W4:Y:S02]  /*52e0*/  LDC R3, c[0x0][0x634] ;  /* 0x00018d00ff037b82 */ /* 0x000f240000000800 */
[----:B----4-:R-:W-:-:S05]  /*52f0*/  IADD3 R7, P0, R18, R3, RZ ;  /* 0x0000000312077210 */ /* 0x010fca0007f1e0ff */
[----:B---3--:R-:W-:-:S04]  /*5300*/  IMAD.X R11, RZ, RZ, R17, P0 ;  /* 0x000000ffff0b7224 */ /* 0x008fc800000e0611 */
[----:B0-----:R-:W-:-:S04]  /*5310*/  IMAD.WIDE.U32 R2, R11, R8, RZ ;  /* 0x000000080b027225 */ /* 0x001fc800078e00ff */
[----:B------:R-:W-:-:S04]  /*5320*/  IMAD.WIDE.U32 R4, P0, R7, R9, R2 ;  /* 0x0000000907047225 */ /* 0x000fc80007800002 */
[----:B------:R-:W-:-:S04]  /*5330*/  IMAD.WIDE.U32 R2, R7, R8, RZ ;  /* 0x0000000807027225 */ /* 0x000fc800078e00ff */
[----:B------:R-:W-:Y:S01]  /*5340*/  IMAD.X R7, RZ, RZ, RZ, P0 ;  /* 0x000000ffff077224 */ /* 0x000fe200000e06ff */
[----:B------:R-:W-:Y:S01]  /*5350*/  IADD3 RZ, P0, R3, R4, RZ ;  /* 0x0000000403ff7210 */ /* 0x000fe20007f1e0ff */
[----:B------:R-:W-:-:S04]  /*5360*/  IMAD.MOV.U32 R6, RZ, RZ, R5 ;  /* 0x000000ffff067224 */ /* 0x000fc800078e0005 */
[----:B------:R-:W-:-:S08]  /*5370*/  IMAD.WIDE.U32.X R6, R11, R9, R6, P0 ;  /* 0x000000090b067225 */ /* 0x000fd000000e0406 */
.L_x_164:
[----:B------:R-:W4:Y:S01]  /*5380*/  LDC.64 R26, c[0x0][0x640] ;  /* 0x00019000ff1a7b82 */ /* 0x000f220000000a00 */
[-C--:B-1-3--:R-:W-:Y:S01]  /*5390*/  SHF.R.U64 R11, R6, R0.reuse, R7 ;  /* 0x00000000060b7219 */ /* 0x08afe20000001207 */
[----:B------:R-:W-:Y:S01]  /*53a0*/  IMAD.MOV.U32 R19, RZ, RZ, R17 ;  /* 0x000000ffff137224 */ /* 0x000fe200078e0011 */
[----:B------:R-:W-:Y:S01]  /*53b0*/  SHF.R.U32.HI R0, RZ, R0, R7 ;  /* 0x00000000ff007219 */ /* 0x000fe20000011607 */
[----:B--2---:R-:W-:Y:S01]  /*53c0*/  IMAD.MOV R14, RZ, RZ, -R14 ;  /* 0x000000ffff0e7224 */ /* 0x004fe200078e0a0e */
[----:B------:R-:W-:Y:S01]  /*53d0*/  IADD3 R5, P0, RZ, -R11, RZ ;  /* 0x8000000bff057210 */ /* 0x000fe20007f1e0ff */
[----:B------:R-:W-:Y:S01]  /*53e0*/  ULDC UR4, c[0x0][0x154] ;  /* 0x0000550000047ab9 */ /* 0x000fe20000000800 */
[----:B------:R-:W-:Y:S01]  /*53f0*/  IMAD.MOV.U32 R7, RZ, RZ, 0x1 ;  /* 0x00000001ff077424 */ /* 0x000fe200078e00ff */
[----:B------:R-:W1:Y:S01]  /*5400*/  LDC R4, c[0x0][0x618] ;  /* 0x00018600ff047b82 */ /* 0x000e620000000800 */
[----:B------:R-:W-:Y:S02]  /*5410*/  IMAD R22, R15, R14, R10 ;  /* 0x0000000e0f167224 */ /* 0x000fe400078e020a */
[----:B------:R-:W-:-:S04]  /*5420*/  IMAD.X R3, RZ, RZ, ~R0, P0 ;  /* 0x000000ffff037224 */ /* 0x000fc800000e0e00 */
[-C--:B------:R-:W-:Y:S01]  /*5430*/  IMAD R0, R3, R12.reuse, RZ ;  /* 0x0000000c03007224 */ /* 0x080fe200078e02ff */
[----:B------:R-:W2:Y:S01]  /*5440*/  LDC R6, c[0x0][0x608] ;  /* 0x00018200ff067b82 */ /* 0x000ea20000000800 */
[----:B0-----:R-:W-:-:S04]  /*5450*/  IMAD.WIDE.U32 R2, R5, R12, R18 ;  /* 0x0000000c05027225 */ /* 0x001fc800078e0012 */
[----:B------:R-:W-:Y:S01]  /*5460*/  IMAD R5, R5, R13, R0 ;  /* 0x0000000d05057224 */ /* 0x000fe200078e0200 */
[----:B------:R-:W-:Y:S02]  /*5470*/  I2FP.F32.U32 R0, R20 ;  /* 0x0000001400007245 */ /* 0x000fe40000201000 */
[----:B------:R-:W0:Y:S01]  /*5480*/  LDC R24, c[0x0][0x658] ;  /* 0x00019600ff187b82 */ /* 0x000e220000000800 */
[----:B------:R-:W-:Y:S01]  /*5490*/  IMAD.IADD R3, R3, 0x1, R5 ;  /* 0x0000000103037824 */ /* 0x000fe200078e0205 */
[----:B----4-:R-:W-:Y:S01]  /*54a0*/  ISETP.NE.U32.AND P0, PT, R26, RZ, PT ;  /* 0x000000ff1a00720c */ /* 0x010fe20003f05070 */
[----:B------:R-:W-:Y:S01]  /*54b0*/  FMUL R0, R0, UR4 ;  /* 0x0000000400007c20 */ /* 0x000fe20008400000 */
[----:B------:R-:W-:Y:S02]  /*54c0*/  IMAD.MOV.U32 R5, RZ, RZ, -0x1 ;  /* 0xffffffffff057424 */ /* 0x000fe400078e00ff */
[----:B------:R-:W-:Y:S01]  /*54d0*/  ISETP.NE.AND.EX P0, PT, R27, RZ, PT, P0 ;  /* 0x000000ff1b00720c */ /* 0x000fe20003f05300 */
[----:B------:R3:W4:Y:S01]  /*54e0*/  F2I.U32.TRUNC.NTZ R12, R0 ;  /* 0x00000000000c7305 */ /* 0x000722000020f000 */
[----:B------:R-:W3:Y:S01]  /*54f0*/  LDC R15, c[0x0][0x148] ;  /* 0x00005200ff0f7b82 */ /* 0x000ee20000000800 */
[----:B-1----:R-:W-:-:S02]  /*5500*/  SHF.R.U64 R10, R2, R4, R3 ;  /* 0x00000004020a7219 */ /* 0x002fc40000001203 */
[----:B------:R-:W-:-:S05]  /*5510*/  SHF.R.U32.HI R3, RZ, R4, R3 ;  /* 0x00000004ff037219 */ /* 0x000fca0000011603 */
[----:B------:R-:W1:Y:S01]  /*5520*/  LDC R14, c[0x0][0x600] ;  /* 0x00018000ff0e7b82 */ /* 0x000e620000000800 */
[-CC-:B--2---:R-:W-:Y:S02]  /*5530*/  SHF.R.U64 R8, R10, R6.reuse, R3.reuse ;  /* 0x000000060a087219 */ /* 0x184fe40000001203 */
[----:B------:R-:W-:-:S05]  /*5540*/  SHF.R.U32.HI R3, RZ, R6, R3 ;  /* 0x00000006ff037219 */ /* 0x000fca0000011603 */
[----:B------:R-:W2:Y:S01]  /*5550*/  LDC R21, c[0x0][0x648] ;  /* 0x00019200ff157b82 */ /* 0x000ea20000000800 */
[-CC-:B0-----:R-:W-:Y:S02]  /*5560*/  SHF.R.U64 R13, R8, R24.reuse, R3.reuse ;  /* 0x00000018080d7219 */ /* 0x181fe40000001203 */
[-C--:B------:R-:W-:Y:S02]  /*5570*/  SHF.L.U32 R5, R5, R24.reuse, RZ ;  /* 0x0000001805057219 */ /* 0x080fe400000006ff */
[-C--:B------:R-:W-:Y:S01]  /*5580*/  SHF.R.U32.HI R3, RZ, R24.reuse, R3 ;  /* 0x00000018ff037219 */ /* 0x080fe20000011603 */
[----:B------:R-:W-:Y:S01]  /*5590*/  IMAD.MOV.U32 R2, RZ, RZ, R13 ;  /* 0x000000ffff027224 */ /* 0x000fe200078e000d */
[----:B------:R-:W-:Y:S01]  /*55a0*/  SHF.L.U32 R24, R7, R24, RZ ;  /* 0x0000001807187219 */ /* 0x000fe200000006ff */
[----:B------:R-:W0:Y:S01]  /*55b0*/  LDC R25, c[0x0][0x638] ;  /* 0x00018e00ff197b82 */ /* 0x000e220000000800 */
[----:B------:R-:W-:-:S07]  /*55c0*/  LOP3.LUT R19, RZ, R5, RZ, 0x33, !PT ;  /* 0x00000005ff137212 */ /* 0x000fce00078e33ff */
[----:B------:R-:W0:Y:S01]  /*55d0*/  LDC R28, c[0x0][0x610] ;  /* 0x00018400ff1c7b82 */ /* 0x000e220000000800 */
[----:B----4-:R-:W-:Y:S05]  /*55e0*/  @!P0 BRA `(.L_x_165) ;  /* 0x0000000000288947 */ /* 0x010fea0003800000 */
[----:B---3--:R-:W3:Y:S02]  /*55f0*/  LDC R0, c[0x0][0x64c] ;  /* 0x00019300ff007b82 */ /* 0x008ee40000000800 */
[----:B---3--:R-:W-:-:S05]  /*5600*/  IADD3 R7, P0, R13, R0, RZ ;  /* 0x000000000d077210 */ /* 0x008fca0007f1e0ff */
        /* <DEDUP_REMOVED lines=8> */
.L_x_165:
[----:B------:R-:W4:Y:S01]  /*5690*/  LDC R4, c[0x0][0x65c] ;  /* 0x00019700ff047b82 */ /* 0x000f220000000800 */
[----:B--23--:R-:W-:Y:S01]  /*56a0*/  SHF.R.U64 R0, R2, R21, R3 ;  /* 0x0000001502007219 */ /* 0x00cfe20000001203 */
[----:B-1----:R-:W-:Y:S01]  /*56b0*/  VIADD R3, R14, 0xffffffff ;  /* 0xffffffff0e037836 */ /* 0x002fe20000000000 */
[----:B------:R-:W-:Y:S01]  /*56c0*/  LOP3.LUT R19, R8, R19, RZ, 0xc0, !PT ;  /* 0x0000001308137212 */ /* 0x000fe200078ec0ff */
[----:B------:R-:W-:Y:S02]  /*56d0*/  IMAD.MOV R12, RZ, RZ, -R12 ;  /* 0x000000ffff0c7224 */ /* 0x000fe400078e0a0c */
[----:B------:R-:W-:Y:S01]  /*56e0*/  IMAD.MOV R2, RZ, RZ, -R0 ;  /* 0x000000ffff027224 */ /* 0x000fe200078e0a00 */
[----:B------:R-:W-:Y:S01]  /*56f0*/  LOP3.LUT R3, R10, R3, RZ, 0xc0, !PT ;  /* 0x000000030a037212 */ /* 0x000fe200078ec0ff */
[----:B------:R-:W-:Y:S02]  /*5700*/  IMAD R19, R24, R0, R19 ;  /* 0x0000000018137224 */ /* 0x000fe400078e0213 */
[----:B0-----:R-:W-:-:S04]  /*5710*/  IMAD R0, R2, R25, R13 ;  /* 0x0000001902007224 */ /* 0x001fc800078e020d */
[----:B------:R-:W-:Y:S01]  /*5720*/  IMAD R2, R0, R14, R3 ;  /* 0x0000000e00027224 */ /* 0x000fe200078e0203 */
[----:B----4-:R-:W-:Y:S01]  /*5730*/  ISETP.NE.AND P0, PT, R4, 0x1, PT ;  /* 0x000000010400780c */ /* 0x010fe20003f05270 */
[----:B------:R-:W-:-:S05]  /*5740*/  IMAD.MOV.U32 R4, RZ, RZ, 0x1 ;  /* 0x00000001ff047424 */ /* 0x000fca00078e00ff */
[----:B------:R-:W-:-:S07]  /*5750*/  PRMT R0, R4, 0x7610, R0 ;  /* 0x0000761004007816 */ /* 0x000fce0000000000 */
[----:B------:R-:W-:-:S04]  /*5760*/  @P0 IMAD R22, R15, R12, R20 ;  /* 0x0000000c0f160224 */ /* 0x000fc800078e0214 */
[----:B------:R-:W-:-:S05]  /*5770*/  IMAD R19, R19, R28, R22 ;  /* 0x0000001c13137224 */ /* 0x000fca00078e0216 */
[----:B------:R-:W-:Y:S02]  /*5780*/  SEL R22, R2, R19, !P0 ;  /* 0x0000001302167207 */ /* 0x000fe40004000000 */
[----:B------:R-:W-:Y:S01]  /*5790*/  SEL R19, R19, R2, !P0 ;  /* 0x0000000213137207 */ /* 0x000fe20004000000 */
[----:B------:R-:W-:-:S07]  /*57a0*/  IMAD.MOV.U32 R2, RZ, RZ, R11 ;  /* 0x000000ffff027224 */ /* 0x000fce00078e000b */
.L_x_163:
[----:B------:R-:W-:Y:S02]  /*57b0*/  LOP3.LUT P0, RZ, R0, 0xff, RZ, 0xc0, !PT ;  /* 0x000000ff00ff7812 */ /* 0x000fe4000780c0ff */
[----:B------:R-:W-:-:S11]  /*57c0*/  LOP3.LUT R99, R99, 0x1, RZ, 0x3c, !PT ;  /* 0x0000000163637812 */ /* 0x000fd600078e3cff */
[----:B------:R-:W-:Y:S05]  /*57d0*/  @P0 BRA `(.L_x_166) ;  /* 0xffffffbc00400947 */ /* 0x000fea000383ffff */
[----:B------:R-:W-:Y:S05]  /*57e0*/  EXIT ;  /* 0x000000000000794d */ /* 0x000fea0003800000 */
.L_x_13:
[----:B------:R-:W-:-:S08]  /*57f0*/  ISETP.NE.AND P0, PT, R0, RZ, PT ;  /* 0x000000ff0000720c */ /* 0x000fd00003f05270 */
[----:B0-----:R-:W0:-:S00]  /*5800*/  USETMAXREG.DEALLOC.CTAPOOL 0x28 ;  /* 0x00000028000079c8 */ /* 0x001e0000080e0500 */
[----:B------:R-:W-:Y:S05]  /*5810*/  @P0 EXIT ;  /* 0x000000000000094d */ /* 0x000fea0003800000 */
[----:B0-----:R-:W-:Y:S01]  /*5820*/  LOP3.LUT P0, RZ, R8, 0xff, RZ, 0xc0, !PT ;  /* 0x000000ff08ff7812 */ /* 0x001fe2000780c0ff */
[----:B------:R-:W-:Y:S02]  /*5830*/  IMAD.MOV.U32 R0, RZ, RZ, 0x1 ;  /* 0x00000001ff007424 */ /* 0x000fe400078e00ff */
[----:B------:R-:W-:-:S10]  /*5840*/  IMAD.MOV.U32 R7, RZ, RZ, RZ ;  /* 0x000000ffff077224 */ /* 0x000fd400078e00ff */
[----:B------:R-:W-:Y:S05]  /*5850*/  @!P0 BRA `(.L_x_167) ;  /* 0x0000000c001c8947 */ /* 0x000fea0003800000 */
[----:B------:R-:W-:Y:S01]  /*5860*/  LOP3.LUT P0, RZ, R4, 0x1f, RZ, 0xc0, !PT ;  /* 0x0000001f04ff7812 */ /* 0x000fe2000780c0ff */
[----:B------:R-:W-:Y:S01]  /*5870*/  ULDC UR5, c[0x0][0x658] ;  /* 0x0001960000057ab9 */ /* 0x000fe20000000800 */
[----:B------:R-:W-:Y:S01]  /*5880*/  UMOV UR6, 0xffffffff ;  /* 0xffffffff00067882 */ /* 0x000fe20000000000 */
[----:B------:R-:W-:Y:S01]  /*5890*/  BSSY B0, `(.L_x_167) ;  /* 0x00000c3000007945 */ /* 0x000fe20003800000 */
[----:B------:R-:W-:Y:S01]  /*58a0*/  USHF.L.U32 UR6, UR6, UR5, URZ ;  /* 0x0000000506067299 */ /* 0x000fe2000800063f */
[C---:B------:R-:W-:Y:S01]  /*58b0*/  ISETP.NE.AND P2, PT, R3.reuse, RZ, PT ;  /* 0x000000ff0300720c */ /* 0x040fe20003f45270 */
[----:B------:R-:W-:Y:S01]  /*58c0*/  IMAD.MOV.U32 R8, RZ, RZ, 0x1 ;  /* 0x00000001ff087424 */ /* 0x000fe200078e00ff */
[----:B------:R-:W-:Y:S01]  /*58d0*/  ISETP.NE.OR P0, PT, R3, RZ, !P0 ;  /* 0x000000ff0300720c */ /* 0x000fe20004705670 */
[----:B------:R-:W-:Y:S01]  /*58e0*/  IMAD.MOV.U32 R0, RZ, RZ, 0x1 ;  /* 0x00000001ff007424 */ /* 0x000fe200078e00ff */
[----:B------:R-:W-:Y:S01]  /*58f0*/  LOP3.LUT R6, R16, 0x2, RZ, 0xfc, !PT ;  /* 0x0000000210067812 */ /* 0x000fe200078efcff */
[----:B------:R-:W-:Y:S01]  /*5900*/  IMAD.MOV.U32 R7, RZ, RZ, RZ ;  /* 0x000000ffff077224 */ /* 0x000fe200078e00ff */
[----:B------:R-:W-:Y:S01]  /*5910*/  ULDC UR4, c[0x0][0x600] ;  /* 0x0001800000047ab9 */ /* 0x000fe20000000800 */
[----:B------:R-:W-:Y:S01]  /*5920*/  UMOV UR7, 0x1 ;  /* 0x0000000100077882 */ /* 0x000fe20000000000 */
[----:B------:R-:W-:-:S02]  /*5930*/  UIADD3 UR19, UR40, 0x1, URZ ;  /* 0x0000000128137890 */ /* 0x000fc4000fffe03f */
[----:B------:R-:W-:Y:S02]  /*5940*/  UIADD3 UR15, UR4, -0x1, URZ ;  /* 0xffffffff040f7890 */ /* 0x000fe4000fffe03f */
[----:B------:R-:W-:Y:S02]  /*5950*/  USHF.L.U32 UR17, UR7, UR5, URZ ;  /* 0x0000000507117299 */ /* 0x000fe4000800063f */
[----:B------:R-:W-:Y:S01]  /*5960*/  ULOP3.LUT UR16, URZ, UR6, URZ, 0x33, !UPT ;  /* 0x000000063f107292 */ /* 0x000fe2000f8e333f */
[----:B------:R-:W-:-:S11]  /*5970*/  ULDC.64 UR20, c[0x0][0x198] ;  /* 0x0000660000147ab9 */ /* 0x000fd60000000a00 */
.L_x_179:
[----:B------:R-:W-:-:S03]  /*5980*/  UMOV UR4, 0xffffffff ;  /* 0xffffffff00047882 */ /* 0x000fc60000000000 */
[----:B------:R-:W-:Y:S05]  /*5990*/  BRA.DIV UR4, `(.L_x_168) ;  /* 0x0000001204287947 */ /* 0x000fea000b800000 */
[----:B------:R-:W-:-:S13]  /*59a0*/  ELECT P6, URZ, PT ;  /* 0x00000000003f782f */ /* 0x000fda00038c0000 */
.L_x_194:
[----:B------:R-:W0:Y:S01]  /*59b0*/  LDC R3, c[0x0][0x28c] ;  /* 0x0000a300ff037b82 */ /* 0x000e220000000800 */
[----:B------:R-:W-:Y:S01]  /*59c0*/  BSSY B1, `(.L_x_169) ;  /* 0x0000037000017945 */ /* 0x000fe20003800000 */
[----:B0-----:R-:W-:-:S13]  /*59d0*/  ISETP.LT.OR P6, PT, R3, 0x1, !P6 ;  /* 0x000000010300780c */ /* 0x001fda00077c1670 */
[----:B------:R-:W-:Y:S05]  /*59e0*/  @P6 BRA `(.L_x_170) ;  /* 0x0000000000d06947 */ /* 0x000fea0003800000 */
[----:B------:R-:W-:Y:S02]  /*59f0*/  IMAD.SHL.U32 R22, R22, 0x80, RZ ;  /* 0x0000008016167824 */ /* 0x000fe400078e00ff */
[----:B------:R-:W-:Y:S02]  /*5a00*/  IMAD.SHL.U32 R19, R19, 0x40, RZ ;  /* 0x0000004013137824 */ /* 0x000fe400078e00ff */
[----:B------:R-:W-:Y:S02]  /*5a10*/  IMAD.MOV.U32 R12, RZ, RZ, RZ ;  /* 0x000000ffff0c7224 */ /* 0x000fe400078e00ff */
[----:B------:R-:W-:Y:S02]  /*5a20*/  IMAD.U32 R13, RZ, RZ, UR19 ;  /* 0x00000013ff0d7e24 */ /* 0x000fe4000f8e00ff */
[----:B------:R-:W-:Y:S02]  /*5a30*/  IMAD.MOV.U32 R3, RZ, RZ, R0 ;  /* 0x000000ffff037224 */ /* 0x000fe400078e0000 */
[----:B------:R-:W-:-:S07]  /*5a40*/  IMAD.MOV.U32 R4, RZ, RZ, R7 ;  /* 0x000000ffff047224 */ /* 0x000fce00078e0007 */
.L_x_174:
[----:B------:R-:W0:Y:S01]  /*5a50*/  S2R R10, SR_CgaCtaId ;  /* 0x00000000000a7919 */ /* 0x000e220000008800 */
[----:B------:R-:W-:Y:S01]  /*5a60*/  MOV R5, 0x400 ;  /* 0x0000040000057802 */ /* 0x000fe20000000f00 */
[----:B------:R-:W1:Y:S03]  /*5a70*/  @!P2 LDC R9, c[0x0][0x500] ;  /* 0x00014000ff09ab82 */ /* 0x000e660000000800 */
[----:B0-----:R-:W-:Y:S02]  /*5a80*/  LEA R11, R10, R5, 0x18 ;  /* 0x000000050a0b7211 */ /* 0x001fe400078ec0ff */
[----:B------:R-:W-:-:S03]  /*5a90*/  SHF.L.U32 R5, R3, 0x1f, RZ ;  /* 0x0000001f03057819 */ /* 0x000fc600000006ff */
[----:B------:R-:W-:-:S04]  /*5aa0*/  IMAD R10, R4, 0x8, R11 ;  /* 0x00000008040a7824 */ /* 0x000fc800078e020b */
[----:B------:R-:W0:Y:S02]  /*5ab0*/  SYNCS.PHASECHK.TRANS64.TRYWAIT P1, [R10+URZ+0x30], R5 ;  /* 0x000030050a0075a7 */ /* 0x000e24000802017f */
[----:B01----:R-:W-:Y:S05]  /*5ac0*/  @!P1 BRA `(.L_x_171) ;  /* 0x0000000c00fc9947 */ /* 0x003fea0003800000 */
.L_x_195:
[----:B0-----:R-:W-:Y:S01]  /*5ad0*/  PRMT R5, R6, 0x9910, RZ ;  /* 0x0000991006057816 */ /* 0x001fe200000000ff */
[----:B------:R0:W-:Y:S03]  /*5ae0*/  @!P2 SYNCS.ARRIVE.TRANS64 RZ, [R10+URZ], R9 ;  /* 0x000000090affa9a7 */ /* 0x0001e6000800003f */
[----:B------:R-:W-:-:S13]  /*5af0*/  ISETP.NE.AND P1, PT, R5, 0x2, PT ;  /* 0x000000020500780c */ /* 0x000fda0003f25270 */
[----:B0-----:R-:W-:Y:S05]  /*5b00*/  @P1 BRA `(.L_x_172) ;  /* 0x0000000000041947 */ /* 0x001fea0003800000 */
[----:B------:R-:W-:Y:S01]  /*5b10*/  BPT.TRAP 0x1 ;  /* 0x000000040000795c */ /* 0x000fe20000300000 */
.L_x_172:
[----:B------:R-:W-:Y:S05]  /*5b20*/  @P0 BRA `(.L_x_173) ;  /* 0x0000000000040947 */ /* 0x000fea0003800000 */
[----:B------:R-:W-:Y:S01]  /*5b30*/  BPT.TRAP 0x1 ;  /* 0x000000040000795c */ /* 0x000fe20000300000 */
.L_x_173:
[--C-:B------:R-:W-:Y:S01]  /*5b40*/  IMAD R5, R4, 0x1000, R11.reuse ;  /* 0x0000100004057824 */ /* 0x100fe200078e020b */
[----:B------:R-:W-:Y:S01]  /*5b50*/  R2UR UR9, R10 ;  /* 0x000000000a0972ca */ /* 0x000fe200000e0000 */
[C---:B------:R-:W-:Y:S01]  /*5b60*/  IMAD R11, R4.reuse, 0x2000, R11 ;  /* 0x00002000040b7824 */ /* 0x040fe200078e020b */
[----:B------:R-:W-:Y:S01]  /*5b70*/  UIADD3 UR4, UP0, UR20, 0xf0, URZ ;  /* 0x000000f014047890 */ /* 0x000fe2000ff1e03f */
[----:B------:R-:W-:Y:S01]  /*5b80*/  VIADD R13, R13, 0xffffffff ;  /* 0xffffffff0d0d7836 */ /* 0x000fe20000000000 */
[----:B------:R-:W-:Y:S01]  /*5b90*/  R2UR UR5, R5 ;  /* 0x00000000050572ca */ /* 0x000fe200000e0000 */
[----:B------:R-:W-:Y:S01]  /*5ba0*/  UIADD3 UR22, UP1, UR20, 0x1f0, URZ ;  /* 0x000001f014167890 */ /* 0x000fe2000ff3e03f */
[----:B------:R-:W-:Y:S01]  /*5bb0*/  R2UR UR8, R11 ;  /* 0x000000000b0872ca */ /* 0x000fe200000e0000 */
[----:B------:R-:W-:Y:S01]  /*5bc0*/  VIADD R4, R4, 0x1 ;  /* 0x0000000104047836 */ /* 0x000fe20000000000 */
[----:B------:R-:W-:Y:S01]  /*5bd0*/  R2UR UR11, R19 ;  /* 0x00000000130b72ca */ /* 0x000fe200000e0000 */
[----:B------:R-:W-:Y:S01]  /*5be0*/  UIADD3.X UR23, URZ, UR21, URZ, UP1, !UPT ;  /* 0x000000153f177290 */ /* 0x000fe20008ffe43f */
[----:B------:R-:W-:Y:S01]  /*5bf0*/  R2UR UR10, R12 ;  /* 0x000000000c0a72ca */ /* 0x000fe200000e0000 */
[----:B------:R-:W-:Y:S01]  /*5c00*/  UMOV UR6, 0x0 ;  /* 0x0000000000067882 */ /* 0x000fe20000000000 */
[----:B------:R-:W-:Y:S01]  /*5c10*/  R2UR UR12, R2 ;  /* 0x00000000020c72ca */ /* 0x000fe200000e0000 */
[----:B------:R-:W-:Y:S01]  /*5c20*/  UMOV UR7, 0x10000000 ;  /* 0x1000000000077882 */ /* 0x000fe20000000000 */
[----:B------:R-:W-:Y:S01]  /*5c30*/  R2UR UR18, R22 ;  /* 0x00000000161272ca */ /* 0x000fe200000e0000 */
[----:B------:R-:W-:Y:S01]  /*5c40*/  VIADD R12, R12, 0x40 ;  /* 0x000000400c0c7836 */ /* 0x000fe20000000000 */
[----:B------:R-:W-:Y:S01]  /*5c50*/  ISETP.GT.AND P3, PT, R13, 0x1, PT ;  /* 0x000000010d00780c */ /* 0x000fe20003f64270 */
[----:B------:R-:W-:Y:S01]  /*5c60*/  UIADD3 UR13, UR5, 0x180, URZ ;  /* 0x00000180050d7890 */ /* 0x000fe2000fffe03f */
[----:B------:R-:W-:Y:S01]  /*5c70*/  ISETP.NE.AND P1, PT, R4, 0x6, PT ;  /* 0x000000060400780c */ /* 0x000fe20003f25270 */
[----:B------:R-:W-:-:S02]  /*5c80*/  UIADD3.X UR5, URZ, UR21, URZ, UP0, !UPT ;  /* 0x000000153f057290 */ /* 0x000fc400087fe43f */
[----:B------:R-:W-:Y:S01]  /*5c90*/  UIADD3 UR14, UR8, 0x6180, URZ ;  /* 0x00006180080e7890 */ /* 0x000fe2000fffe03f */
[----:B------:R-:W-:Y:S02]  /*5ca0*/  SEL R10, RZ, 0x1, P1 ;  /* 0x00000001ff0a7807 */ /* 0x000fe40000800000 */
[----:B------:R-:W-:Y:S01]  /*5cb0*/  UMOV UR8, UR13 ;  /* 0x0000000d00087c82 */ /* 0x000fe20008000000 */
[----:B------:R-:W-:Y:S02]  /*5cc0*/  SEL R4, R4, RZ, P1 ;  /* 0x000000ff04047207 */ /* 0x000fe40000800000 */
[----:B------:R-:W-:Y:S01]  /*5cd0*/  LOP3.LUT R3, R3, R10, RZ, 0x3c, !PT ;  /* 0x0000000a03037212 */ /* 0x000fe200078e3cff */
[----:B------:R0:W-:Y:S02]  /*5ce0*/  UTMALDG.3D [UR8], [UR4], desc[UR6] ;  /* 0x00000608040075b4 */ /* 0x0001e40008011000 */
[----:B0-----:R-:W-:Y:S01]  /*5cf0*/  UMOV UR8, UR14 ;  /* 0x0000000e00087c82 */ /* 0x001fe20008000000 */
[----:B------:R-:W-:-:S02]  /*5d00*/  UMOV UR11, UR18 ;  /* 0x00000012000b7c82 */ /* 0x000fc40008000000 */
[----:B------:R0:W-:Y:S02]  /*5d10*/  UTMALDG.3D [UR8], [UR22], desc[UR6] ;  /* 0x00000608160075b4 */ /* 0x0001e40008011000 */
[----:B0-----:R-:W-:Y:S05]  /*5d20*/  @P3 BRA `(.L_x_174) ;  /* 0xfffffffc00483947 */ /* 0x001fea000383ffff */
.L_x_170:
[----:B------:R-:W-:Y:S05]  /*5d30*/  BSYNC B1 ;  /* 0x0000000000017941 */ /* 0x000fea0003800000 */
.L_x_169:
[----:B------:R-:W2:Y:S01]  /*5d40*/  LDL.64 R10, [R1] ;  /* 0x00000000010a7983 */ /* 0x000ea20000100a00 */
[----:B------:R-:W-:Y:S01]  /*5d50*/  LOP3.LUT P4, RZ, R8, 0xff, RZ, 0xc0, !PT ;  /* 0x000000ff08ff7812 */ /* 0x000fe2000788c0ff */
[----:B------:R-:W-:Y:S01]  /*5d60*/  VIADD R4, R7, UR40 ;  /* 0x0000002807047c36 */ /* 0x000fe20008000000 */
[----:B------:R-:W-:Y:S01]  /*5d70*/  ULDC.64 UR4, c[0x0][0x650] ;  /* 0x0001940000047ab9 */ /* 0x000fe20000000a00 */
[----:B------:R-:W-:Y:S01]  /*5d80*/  IMAD.U32 R7, RZ, RZ, UR40 ;  /* 0x00000028ff077e24 */ /* 0x000fe2000f8e00ff */
[----:B------:R-:W-:Y:S01]  /*5d90*/  UISETP.GE.U32.AND UP0, UPT, UR40, 0x6, UPT ;  /* 0x000000062800788c */ /* 0x000fe2000bf06070 */
[----:B------:R-:W-:Y:S01]  /*5da0*/  BSSY B1, `(.L_x_175) ;  /* 0x000006f000017945 */ /* 0x000fe20003800000 */
[----:B------:R-:W-:Y:S01]  /*5db0*/  ISETP.GT.U32.AND P1, PT, R4, 0x5, PT ;  /* 0x000000050400780c */ /* 0x000fe20003f24070 */
[----:B------:R-:W-:Y:S01]  /*5dc0*/  IMAD.MOV.U32 R19, RZ, RZ, -0x1 ;  /* 0xffffffffff137424 */ /* 0x000fe200078e00ff */
[----:B------:R-:W-:Y:S01]  /*5dd0*/  PRMT R8, RZ, 0x7610, R8 ;  /* 0x00007610ff087816 */ /* 0x000fe20000000008 */
[----:B------:R-:W-:Y:S01]  /*5de0*/  IMAD.MOV.U32 R22, RZ, RZ, -0x1 ;  /* 0xffffffffff167424 */ /* 0x000fe200078e00ff */
[----:B------:R-:W-:-:S02]  /*5df0*/  ISETP.LT.U32.AND P1, PT, R7, 0x6, P1 ;  /* 0x000000060700780c */ /* 0x000fc40000f21070 */
[----:B------:R-:W-:Y:S01]  /*5e00*/  PLOP3.LUT P3, PT, PT, PT, UP0, 0x80, 0x0 ;  /* 0x000000000000781c */ /* 0x000fe20003f6f008 */
[----:B------:R-:W0:Y:S01]  /*5e10*/  @P4 S2R R3, SR_CgaCtaId ;  /* 0x0000000000034919 */ /* 0x000e220000008800 */
[----:B------:R-:W-:-:S04]  /*5e20*/  @P4 MOV R2, 0x400 ;  /* 0x0000040000024802 */ /* 0x000fc80000000f00 */
[----:B0-----:R-:W-:Y:S01]  /*5e30*/  @P4 LEA R5, R3, R2, 0x18 ;  /* 0x0000000203054211 */ /* 0x001fe200078ec0ff */
[----:B------:R-:W-:-:S03]  /*5e40*/  IMAD.WIDE.U32 R2, R4, -0x55555555, RZ ;  /* 0xaaaaaaab04027825 */ /* 0x000fc600078e00ff */
[----:B------:R0:W-:Y:S01]  /*5e50*/  @P4 SYNCS.ARRIVE.TRANS64.A1T0 RZ, [R5+URZ+0x98], RZ ;  /* 0x000098ff05ff49a7 */ /* 0x0001e2000810003f */
[----:B------:R-:W-:Y:S01]  /*5e60*/  IMAD.MOV.U32 R2, RZ, RZ, -0x1 ;  /* 0xffffffffff027424 */ /* 0x000fe200078e00ff */
[----:B0-----:R-:W-:Y:S02]  /*5e70*/  SHF.R.U32.HI R5, RZ, 0x2, R3 ;  /* 0x00000002ff057819 */ /* 0x001fe40000011603 */
[----:B------:R-:W-:-:S03]  /*5e80*/  SEL R3, RZ, 0x1, !P1 ;  /* 0x00000001ff037807 */ /* 0x000fc60004800000 */
[----:B------:R-:W-:Y:S01]  /*5e90*/  IMAD R7, R5, -0x6, R4 ;  /* 0xfffffffa05077824 */ /* 0x000fe200078e0204 */
[----:B------:R-:W-:Y:S02]  /*5ea0*/  LOP3.LUT R0, R0, R3, RZ, 0x3c, !PT ;  /* 0x0000000300007212 */ /* 0x000fe400078e3cff */
[----:B------:R-:W-:Y:S02]  /*5eb0*/  PRMT R3, RZ, 0x7610, R3 ;  /* 0x00007610ff037816 */ /* 0x000fe40000000003 */
[----:B------:R-:W-:Y:S02]  /*5ec0*/  @P3 LOP3.LUT R0, R0, 0x1, R5, 0x78, !PT ;  /* 0x0000000100003812 */ /* 0x000fe400078e7805 */
[----:B--2---:R-:W-:-:S04]  /*5ed0*/  IADD3 R18, P4, R18, R10, RZ ;  /* 0x0000000a12127210 */ /* 0x004fc80007f9e0ff */
[----:B------:R-:W-:Y:S01]  /*5ee0*/  ISETP.GE.U32.AND P1, PT, R18, UR4, PT ;  /* 0x0000000412007c0c */ /* 0x000fe2000bf26070 */
[----:B------:R-:W-:-:S05]  /*5ef0*/  IMAD.X R17, R17, 0x1, R23, P4 ;  /* 0x0000000111117824 */ /* 0x000fca00020e0617 */
[----:B------:R-:W-:-:S13]  /*5f00*/  ISETP.GE.U32.AND.EX P1, PT, R17, UR5, PT, P1 ;  /* 0x0000000511007c0c */ /* 0x000fda000bf26110 */
[----:B------:R-:W-:Y:S05]  /*5f10*/  @P1 BRA `(.L_x_176) ;  /* 0x00000004005c1947 */ /* 0x000fea0003800000 */
[----:B------:R-:W0:Y:S01]  /*5f20*/  S2R R11, SR_CTAID.X ;  /* 0x00000000000b7919 */ /* 0x000e220000002500 */
[----:B------:R-:W-:Y:S01]  /*5f30*/  ULDC.64 UR4, c[0x0][0x628] ;  /* 0x00018a0000047ab9 */ /* 0x000fe20000000a00 */
[----:B------:R-:W1:Y:S01]  /*5f40*/  LDC R12, c[0x0][0x144] ;  /* 0x00005100ff0c7b82 */ /* 0x000e620000000800 */
[----:B------:R-:W-:Y:S01]  /*5f50*/  ISETP.NE.U32.AND P1, PT, RZ, UR4, PT ;  /* 0x00000004ff007c0c */ /* 0x000fe2000bf25070 */
[----:B------:R-:W2:Y:S01]  /*5f60*/  S2R R9, SR_CTAID.Y ;  /* 0x0000000000097919 */ /* 0x000ea20000002600 */
[----:B------:R-:W-:Y:S01]  /*5f70*/  ULDC UR6, c[0x0][0x150] ;  /* 0x0000540000067ab9 */ /* 0x000fe20000000800 */
[----:B------:R-:W-:Y:S01]  /*5f80*/  ULDC UR7, c[0x0][0x630] ;  /* 0x00018c0000077ab9 */ /* 0x000fe20000000800 */
[----:B------:R-:W-:Y:S01]  /*5f90*/  ISETP.NE.AND.EX P1, PT, RZ, UR5, PT, P1 ;  /* 0x00000005ff007c0c */ /* 0x000fe2000bf25310 */
[----:B------:R-:W-:Y:S01]  /*5fa0*/  IMAD.MOV.U32 R2, RZ, RZ, R18 ;  /* 0x000000ffff027224 */ /* 0x000fe200078e0012 */
[----:B0-----:R-:W-:-:S05]  /*5fb0*/  I2FP.F32.U32 R3, R11 ;  /* 0x0000000b00037245 */ /* 0x001fca0000201000 */
[----:B------:R-:W-:Y:S01]  /*5fc0*/  FMUL R14, R3, UR6 ;  /* 0x00000006030e7c20 */ /* 0x000fe20008400000 */
[----:B------:R-:W-:-:S05]  /*5fd0*/  IMAD.MOV.U32 R3, RZ, RZ, R17 ;  /* 0x000000ffff037224 */ /* 0x000fca00078e0011 */
[----:B--2---:R-:W-:Y:S05]  /*5fe0*/  @!P1 BRA `(.L_x_177) ;  /* 0x0000000000289947 */ /* 0x004fea0003800000 */
[----:B------:R-:W-:Y:S02]  /*5ff0*/  ULDC UR6, c[0x0][0x634] ;  /* 0x00018d0000067ab9 */ /* 0x000fe40000000800 */
[----:B------:R-:W-:-:S05]  /*6000*/  IADD3 R3, P1, R18, UR6, RZ ;  /* 0x0000000612037c10 */ /* 0x000fca000ff3e0ff */
[----:B------:R-:W-:-:S04]  /*6010*/  IMAD.X R13, RZ, RZ, R17, P1 ;  /* 0x000000ffff0d7224 */ /* 0x000fc800008e0611 */
[----:B------:R-:W-:-:S04]  /*6020*/  IMAD.WIDE.U32 R4, R13, UR4, RZ ;  /* 0x000000040d047c25 */ /* 0x000fc8000f8e00ff */
[----:B------:R-:W-:-:S04]  /*6030*/  IMAD.WIDE.U32 R4, P1, R3, UR5, R4 ;  /* 0x0000000503047c25 */ /* 0x000fc8000f820004 */
[----:B------:R-:W-:-:S04]  /*6040*/  IMAD.WIDE.U32 R2, R3, UR4, RZ ;  /* 0x0000000403027c25 */ /* 0x000fc8000f8e00ff */
[----:B------:R-:W-:Y:S01]  /*6050*/  IMAD.MOV.U32 R2, RZ, RZ, R5 ;  /* 0x000000ffff027224 */ /* 0x000fe200078e0005 */
[----:B------:R-:W-:Y:S01]  /*6060*/  IADD3 RZ, P3, R3, R4, RZ ;  /* 0x0000000403ff7210 */ /* 0x000fe20007f7e0ff */
[----:B------:R-:W-:-:S04]  /*6070*/  IMAD.X R3, RZ, RZ, RZ, P1 ;  /* 0x000000ffff037224 */ /* 0x000fc800008e06ff */
[----:B------:R-:W-:-:S08]  /*6080*/  IMAD.WIDE.U32.X R2, R13, UR5, R2, P3 ;  /* 0x000000050d027c25 */ /* 0x000fd000098e0402 */
.L_x_177:
[--C-:B------:R-:W-:Y:S01]  /*6090*/  SHF.R.U64 R10, R2, UR7, R3.reuse ;  /* 0x00000007020a7c19 */ /* 0x100fe20008001203 */
[----:B------:R-:W0:Y:S01]  /*60a0*/  F2I.U32.TRUNC.NTZ R14, R14 ;  /* 0x0000000e000e7305 */ /* 0x000e22000020f000 */
[----:B------:R-:W-:Y:S01]  /*60b0*/  SHF.R.U32.HI R2, RZ, UR7, R3 ;  /* 0x00000007ff027c19 */ /* 0x000fe20008011603 */
[----:B------:R-:W-:Y:S01]  /*60c0*/  ULDC.64 UR4, c[0x0][0x620] ;  /* 0x0001880000047ab9 */ /* 0x000fe20000000a00 */
[----:B------:R-:W-:Y:S01]  /*60d0*/  IADD3 R5, P1, RZ, -R10, RZ ;  /* 0x8000000aff057210 */ /* 0x000fe20007f3e0ff */
[----:B------:R-:W-:Y:S01]  /*60e0*/  IMAD.MOV.U32 R3, RZ, RZ, R17 ;  /* 0x000000ffff037224 */ /* 0x000fe200078e0011 */
[----:B------:R-:W-:-:S03]  /*60f0*/  ULDC.64 UR6, c[0x0][0x640] ;  /* 0x0001900000067ab9 */ /* 0x000fc60000000a00 */
[----:B------:R-:W-:Y:S01]  /*6100*/  IMAD.X R2, RZ, RZ, ~R2, P1 ;  /* 0x000000ffff027224 */ /* 0x000fe200008e0e02 */
[----:B------:R-:W-:-:S03]  /*6110*/  ISETP.NE.U32.AND P1, PT, RZ, UR6, PT ;  /* 0x00000006ff007c0c */ /* 0x000fc6000bf25070 */
[----:B------:R-:W-:Y:S01]  /*6120*/  IMAD R4, R2, UR4, RZ ;  /* 0x0000000402047c24 */ /* 0x000fe2000f8e02ff */
[----:B------:R-:W-:Y:S01]  /*6130*/  ISETP.NE.AND.EX P1, PT, RZ, UR7, PT, P1 ;  /* 0x00000007ff007c0c */ /* 0x000fe2000bf25310 */
[----:B------:R-:W-:-:S04]  /*6140*/  IMAD.MOV.U32 R2, RZ, RZ, R18 ;  /* 0x000000ffff027224 */ /* 0x000fc800078e0012 */
[----:B------:R-:W-:Y:S01]  /*6150*/  IMAD.WIDE.U32 R2, R5, UR4, R2 ;  /* 0x0000000405027c25 */ /* 0x000fe2000f8e0002 */
[----:B------:R-:W-:-:S03]  /*6160*/  ULDC UR4, c[0x0][0x618] ;  /* 0x0001860000047ab9 */ /* 0x000fc60000000800 */
[----:B------:R-:W-:Y:S01]  /*6170*/  IMAD R5, R5, UR5, R4 ;  /* 0x0000000505057c24 */ /* 0x000fe2000f8e0204 */
[----:B------:R-:W-:Y:S01]  /*6180*/  ULDC UR5, c[0x0][0x154] ;  /* 0x0000550000057ab9 */ /* 0x000fe20000000800 */
[----:B0-----:R-:W-:Y:S02]  /*6190*/  IMAD.MOV R4, RZ, RZ, -R14 ;  /* 0x000000ffff047224 */ /* 0x001fe400078e0a0e */
[----:B------:R-:W0:Y:S01]  /*61a0*/  LDC R14, c[0x0][0x148] ;  /* 0x00005200ff0e7b82 */ /* 0x000e220000000800 */
[----:B------:R-:W-:Y:S02]  /*61b0*/  IMAD.IADD R3, R3, 0x1, R5 ;  /* 0x0000000103037824 */ /* 0x000fe400078e0205 */
[----:B-1----:R-:W-:Y:S01]  /*61c0*/  IMAD R11, R12, R4, R11 ;  /* 0x000000040c0b7224 */ /* 0x002fe200078e020b */
[----:B------:R-:W-:Y:S02]  /*61d0*/  I2FP.F32.U32 R4, R9 ;  /* 0x0000000900047245 */ /* 0x000fe40000201000 */
[----:B------:R-:W-:-:S02]  /*61e0*/  SHF.R.U64 R12, R2, UR4, R3 ;  /* 0x00000004020c7c19 */ /* 0x000fc40008001203 */
[----:B------:R-:W-:Y:S01]  /*61f0*/  SHF.R.U32.HI R3, RZ, UR4, R3 ;  /* 0x00000004ff037c19 */ /* 0x000fe20008011603 */
[----:B------:R-:W-:Y:S01]  /*6200*/  FMUL R4, R4, UR5 ;  /* 0x0000000504047c20 */ /* 0x000fe20008400000 */
[----:B------:R-:W-:Y:S02]  /*6210*/  ULDC UR4, c[0x0][0x608] ;  /* 0x0001820000047ab9 */ /* 0x000fe40000000800 */
[--C-:B------:R-:W-:Y:S01]  /*6220*/  SHF.R.U64 R15, R12, UR4, R3.reuse ;  /* 0x000000040c0f7c19 */ /* 0x100fe20008001203 */
[----:B------:R1:W2:Y:S01]  /*6230*/  F2I.U32.TRUNC.NTZ R20, R4 ;  /* 0x0000000400147305 */ /* 0x0002a2000020f000 */
[----:B------:R-:W-:Y:S01]  /*6240*/  SHF.R.U32.HI R2, RZ, UR4, R3 ;  /* 0x00000004ff027c19 */ /* 0x000fe20008011603 */
[----:B------:R-:W-:-:S03]  /*6250*/  ULDC UR4, c[0x0][0x658] ;  /* 0x0001960000047ab9 */ /* 0x000fc60000000800 */
[--C-:B------:R-:W-:Y:S02]  /*6260*/  SHF.R.U64 R13, R15, UR4, R2.reuse ;  /* 0x000000040f0d7c19 */ /* 0x100fe40008001202 */
[----:B------:R-:W-:-:S03]  /*6270*/  SHF.R.U32.HI R19, RZ, UR4, R2 ;  /* 0x00000004ff137c19 */ /* 0x000fc60008011602 */
[----:B------:R-:W-:Y:S02]  /*6280*/  IMAD.MOV.U32 R2, RZ, RZ, R13 ;  /* 0x000000ffff027224 */ /* 0x000fe400078e000d */
[----:B------:R-:W-:Y:S01]  /*6290*/  IMAD.MOV.U32 R3, RZ, RZ, R19 ;  /* 0x000000ffff037224 */ /* 0x000fe200078e0013 */
[----:B-1----:R-:W-:Y:S06]  /*62a0*/  @!P1 BRA `(.L_x_178) ;  /* 0x0000000000289947 */ /* 0x002fec0003800000 */
        /* <DEDUP_REMOVED lines=10> */
.L_x_178:
[----:B------:R-:W1:Y:S01]  /*6350*/  LDC R4, c[0x0][0x65c] ;  /* 0x00019700ff047b82 */ /* 0x000e620000000800 */
[----:B------:R-:W-:Y:S01]  /*6360*/  ULDC UR4, c[0x0][0x648] ;  /* 0x0001920000047ab9 */ /* 0x000fe20000000800 */
[----:B------:R-:W-:Y:S01]  /*6370*/  LOP3.LUT R15, R15, UR16, RZ, 0xc0, !PT ;  /* 0x000000100f0f7c12 */ /* 0x000fe2000f8ec0ff */
[----:B--2---:R-:W-:Y:S01]  /*6380*/  IMAD.MOV R20, RZ, RZ, -R20 ;  /* 0x000000ffff147224 */ /* 0x004fe200078e0a14 */
[----:B------:R-:W-:Y:S01]  /*6390*/  SHF.R.U64 R2, R2, UR4, R3 ;  /* 0x0000000402027c19 */ /* 0x000fe20008001203 */
[----:B------:R-:W-:Y:S01]  /*63a0*/  ULDC UR4, c[0x0][0x638] ;  /* 0x00018e0000047ab9 */ /* 0x000fe20000000800 */
[----:B------:R-:W-:Y:S01]  /*63b0*/  LOP3.LUT R12, R12, UR15, RZ, 0xc0, !PT ;  /* 0x0000000f0c0c7c12 */ /* 0x000fe2000f8ec0ff */
[----:B------:R-:W-:Y:S01]  /*63c0*/  ULDC UR5, c[0x0][0x610] ;  /* 0x0001840000057ab9 */ /* 0x000fe20000000800 */
[----:B------:R-:W-:Y:S01]  /*63d0*/  IMAD.MOV.U32 R3, RZ, RZ, 0x1 ;  /* 0x00000001ff037424 */ /* 0x000fe200078e00ff */
[----:B-1----:R-:W-:Y:S01]  /*63e0*/  ISETP.NE.AND P1, PT, R4, 0x1, PT ;  /* 0x000000010400780c */ /* 0x002fe20003f25270 */
[----:B------:R-:W-:-:S02]  /*63f0*/  IMAD.MOV R4, RZ, RZ, -R2 ;  /* 0x000000ffff047224 */ /* 0x000fc400078e0a02 */
[----:B------:R-:W-:Y:S02]  /*6400*/  IMAD R2, R2, UR17, R15 ;  /* 0x0000001102027c24 */ /* 0x000fe4000f8e020f */
[----:B------:R-:W-:Y:S01]  /*6410*/  IMAD R13, R4, UR4, R13 ;  /* 0x00000004040d7c24 */ /* 0x000fe2000f8e020d */
[----:B------:R-:W-:-:S07]  /*6420*/  ULDC UR4, c[0x0][0x600] ;  /* 0x0001800000047ab9 */ /* 0x000fce0000000800 */
[----:B0-----:R-:W-:-:S04]  /*6430*/  @P1 IMAD R11, R14, R20, R9 ;  /* 0x000000140e0b1224 */ /* 0x001fc800078e0209 */
[----:B------:R-:W-:Y:S02]  /*6440*/  IMAD R11, R2, UR5, R11 ;  /* 0x00000005020b7c24 */ /* 0x000fe4000f8e020b */
[----:B------:R-:W-:-:S05]  /*6450*/  IMAD R2, R13, UR4, R12 ;  /* 0x000000040d027c24 */ /* 0x000fca000f8e020c */
[----:B------:R-:W-:Y:S02]  /*6460*/  SEL R22, R2, R11, !P1 ;  /* 0x0000000b02167207 */ /* 0x000fe40004800000 */
[----:B------:R-:W-:Y:S01]  /*6470*/  SEL R19, R11, R2, !P1 ;  /* 0x000000020b137207 */ /* 0x000fe20004800000 */
[----:B------:R-:W-:-:S07]  /*6480*/  IMAD.MOV.U32 R2, RZ, RZ, R10 ;  /* 0x000000ffff027224 */ /* 0x000fce00078e000a */
.L_x_176:
[----:B------:R-:W-:Y:S05]  /*6490*/  BSYNC B1 ;  /* 0x0000000000017941 */ /* 0x000fea0003800000 */
.L_x_175:
[----:B------:R-:W-:-:S13]  /*64a0*/  LOP3.LUT P1, RZ, R3, 0xff, RZ, 0xc0, !PT ;  /* 0x000000ff03ff7812 */ /* 0x000fda000782c0ff */
[----:B------:R-:W-:Y:S05]  /*64b0*/  @P1 BRA `(.L_x_179) ;  /* 0xfffffff400301947 */ /* 0x000fea000383ffff */
[----:B------:R-:W-:Y:S05]  /*64c0*/  BSYNC B0 ;  /* 0x0000000000007941 */ /* 0x000fea0003800000 */
.L_x_167:
[----:B------:R-:W-:-:S03]  /*64d0*/  UMOV UR4, 0xffffffff ;  /* 0xffffffff00047882 */ /* 0x000fc60000000000 */
[----:B------:R-:W-:Y:S05]  /*64e0*/  BRA.DIV UR4, `(.L_x_180) ;  /* 0x0000000604887947 */ /* 0x000fea000b800000 */
[----:B------:R-:W-:-:S13]  /*64f0*/  ELECT P6, URZ, PT ;  /* 0x00000000003f782f */ /* 0x000fda00038c0000 */
.L_x_198:
[----:B------:R-:W-:Y:S04]  /*6500*/  BSSY B0, `(.L_x_181) ;  /* 0x000003d000007945 */ /* 0x000fe80003800000 */
[----:B------:R-:W-:Y:S05]  /*6510*/  @!P6 BRA `(.L_x_182) ;  /* 0x0000000000ece947 */ /* 0x000fea0003800000 */
[----:B------:R-:W-:-:S04]  /*6520*/  LOP3.LUT R16, R16, 0x2, RZ, 0xfc, !PT ;  /* 0x0000000210107812 */ /* 0x000fc800078efcff */
[----:B------:R-:W-:-:S13]  /*6530*/  ISETP.NE.AND P0, PT, R16, 0x3, PT ;  /* 0x000000031000780c */ /* 0x000fda0003f05270 */
[----:B------:R-:W-:Y:S05]  /*6540*/  @!P0 BRA `(.L_x_183) ;  /* 0x0000000000048947 */ /* 0x000fea0003800000 */
[----:B------:R-:W-:Y:S01]  /*6550*/  BPT.TRAP 0x1 ;  /* 0x000000040000795c */ /* 0x000fe20000300000 */
.L_x_183:
[----:B------:R-:W0:Y:S01]  /*6560*/  S2R R3, SR_CgaCtaId ;  /* 0x0000000000037919 */ /* 0x000e220000008800 */
[----:B------:R-:W-:Y:S02]  /*6570*/  MOV R2, 0x400 ;  /* 0x0000040000027802 */ /* 0x000fe40000000f00 */
[----:B------:R-:W-:Y:S02]  /*6580*/  SHF.L.U32 R4, R0, 0x1f, RZ ;  /* 0x0000001f00047819 */ /* 0x000fe400000006ff */
[----:B0-----:R-:W-:-:S05]  /*6590*/  LEA R2, R3, R2, 0x18 ;  /* 0x0000000203027211 */ /* 0x001fca00078ec0ff */
[----:B------:R-:W-:-:S04]  /*65a0*/  VIADD R2, R2, 0x30 ;  /* 0x0000003002027836 */ /* 0x000fc80000000000 */
[C---:B------:R-:W-:Y:S02]  /*65b0*/  IMAD R9, R7.reuse, 0x8, R2 ;  /* 0x0000000807097824 */ /* 0x040fe400078e0202 */
[----:B------:R-:W-:Y:S02]  /*65c0*/  VIADD R7, R7, 0x1 ;  /* 0x0000000107077836 */ /* 0x000fe40000000000 */
[----:B------:R-:W0:Y:S03]  /*65d0*/  SYNCS.PHASECHK.TRANS64.TRYWAIT P0, [R9+URZ], R4 ;  /* 0x00000004090075a7 */ /* 0x000e26000800017f */
[----:B------:R-:W-:-:S04]  /*65e0*/  ISETP.NE.AND P1, PT, R7, 0x6, PT ;  /* 0x000000060700780c */ /* 0x000fc80003f25270 */
[----:B------:R-:W-:Y:S02]  /*65f0*/  SEL R3, RZ, 0x1, P1 ;  /* 0x00000001ff037807 */ /* 0x000fe40000800000 */
[----:B------:R-:W-:Y:S02]  /*6600*/  SEL R7, R7, RZ, P1 ;  /* 0x000000ff07077207 */ /* 0x000fe40000800000 */
[----:B------:R-:W-:-:S03]  /*6610*/  LOP3.LUT R6, R0, R3, RZ, 0x3c, !PT ;  /* 0x0000000300067212 */ /* 0x000fc600078e3cff */
[----:B------:R-:W-:Y:S01]  /*6620*/  IMAD R8, R7, 0x8, R2 ;  /* 0x0000000807087824 */ /* 0x000fe200078e0202 */
[----:B------:R-:W-:Y:S01]  /*6630*/  SHF.L.U32 R5, R6, 0x1f, RZ ;  /* 0x0000001f06057819 */ /* 0x000fe200000006ff */
[----:B0-----:R-:W-:Y:S06]  /*6640*/  @!P0 BRA `(.L_x_184) ;  /* 0x0000000400508947 */ /* 0x001fec0003800000 */
.L_x_199:
[----:B------:R-:W1:Y:S01]  /*6650*/  SYNCS.PHASECHK.TRANS64.TRYWAIT P0, [R8+URZ], R5 ;  /* 0x00000005080075a7 */ /* 0x000e62000800017f */
[----:B------:R-:W-:-:S05]  /*6660*/  VIADD R0, R7, 0x1 ;  /* 0x0000000107007836 */ /* 0x000fca0000000000 */
[----:B------:R-:W-:-:S04]  /*6670*/  ISETP.NE.AND P1, PT, R0, 0x6, PT ;  /* 0x000000060000780c */ /* 0x000fc80003f25270 */
[----:B------:R-:W-:Y:S02]  /*6680*/  SEL R3, RZ, 0x1, P1 ;  /* 0x00000001ff037807 */ /* 0x000fe40000800000 */
[----:B------:R-:W-:Y:S02]  /*6690*/  SEL R7, R0, RZ, P1 ;  /* 0x000000ff00077207 */ /* 0x000fe40000800000 */
[----:B------:R-:W-:-:S03]  /*66a0*/  LOP3.LUT R6, R6, R3, RZ, 0x3c, !PT ;  /* 0x0000000306067212 */ /* 0x000fc600078e3cff */
[----:B0-----:R-:W-:Y:S01]  /*66b0*/  IMAD R9, R7, 0x8, R2 ;  /* 0x0000000807097824 */ /* 0x001fe200078e0202 */
[----:B------:R-:W-:Y:S01]  /*66c0*/  SHF.L.U32 R4, R6, 0x1f, RZ ;  /* 0x0000001f06047819 */ /* 0x000fe200000006ff */
[----:B-1----:R-:W-:Y:S06]  /*66d0*/  @!P0 BRA `(.L_x_185) ;  /* 0x0000000400408947 */ /* 0x002fec0003800000 */
.L_x_200:
        /* <DEDUP_REMOVED lines=9> */
.L_x_201:
[----:B------:R-:W1:Y:S01]  /*6770*/  SYNCS.PHASECHK.TRANS64.TRYWAIT P0, [R8+URZ], R5 ;  /* 0x00000005080075a7 */ /* 0x000e62000800017f */
[----:B------:R-:W-:-:S05]  /*6780*/  VIADD R0, R7, 0x1 ;  /* 0x0000000107007836 */ /* 0x000fca0000000000 */
[----:B------:R-:W-:-:S04]  /*6790*/  ISETP.NE.AND P1, PT, R0, 0x6, PT ;  /* 0x000000060000780c */ /* 0x000fc80003f25270 */
[----:B------:R-:W-:Y:S02]  /*67a0*/  SEL R3, RZ, 0x1, P1 ;  /* 0x00000001ff037807 */ /* 0x000fe40000800000 */
[----:B------:R-:W-:Y:S02]  /*67b0*/  SEL R7, R0, RZ, P1 ;  /* 0x000000ff00077207 */ /* 0x000fe40000800000 */
[----:B0-----:R-:W-:-:S03]  /*67c0*/  LOP3.LUT R9, R6, R3, RZ, 0x3c, !PT ;  /* 0x0000000306097212 */ /* 0x001fc600078e3cff */
[----:B------:R-:W-:Y:S01]  /*67d0*/  IMAD R11, R7, 0x8, R2 ;  /* 0x00000008070b7824 */ /* 0x000fe200078e0202 */
[----:B------:R-:W-:Y:S01]  /*67e0*/  SHF.L.U32 R6, R9, 0x1f, RZ ;  /* 0x0000001f09067819 */ /* 0x000fe200000006ff */
[----:B-1----:R-:W-:Y:S06]  /*67f0*/  @!P0 BRA `(.L_x_187) ;  /* 0x0000000400208947 */ /* 0x002fec0003800000 */
.L_x_202:
[----:B------:R-:W1:Y:S01]  /*6800*/  SYNCS.PHASECHK.TRANS64.TRYWAIT P0, [R11+URZ], R6 ;  /* 0x000000060b0075a7 */ /* 0x000e62000800017f */
[----:B------:R-:W-:-:S05]  /*6810*/  VIADD R0, R7, 0x1 ;  /* 0x0000000107007836 */ /* 0x000fca0000000000 */
[----:B------:R-:W-:-:S04]  /*6820*/  ISETP.NE.AND P1, PT, R0, 0x6, PT ;  /* 0x000000060000780c */ /* 0x000fc80003f25270 */
[----:B------:R-:W-:Y:S02]  /*6830*/  SEL R4, RZ, 0x1, P1 ;  /* 0x00000001ff047807 */ /* 0x000fe40000800000 */
[----:B------:R-:W-:Y:S02]  /*6840*/  SEL R3, R0, RZ, P1 ;  /* 0x000000ff00037207 */ /* 0x000fe40000800000 */
[----:B------:R-:W-:Y:S01]  /*6850*/  LOP3.LUT R0, R9, R4, RZ, 0x3c, !PT ;  /* 0x0000000409007212 */ /* 0x000fe200078e3cff */
[----:B-1----:R-:W-:Y:S06]  /*6860*/  @!P0 BRA `(.L_x_188) ;  /* 0x0000000400188947 */ /* 0x002fec0003800000 */
.L_x_203:
[----:B------:R-:W-:Y:S01]  /*6870*/  IMAD R3, R3, 0x8, R2 ;  /* 0x0000000803037824 */ /* 0x000fe200078e0202 */
[----:B------:R-:W-:-:S07]  /*6880*/  SHF.L.U32 R0, R0, 0x1f, RZ ;  /* 0x0000001f00007819 */ /* 0x000fce00000006ff */
.L_x_189:
[----:B--2---:R2:W3:Y:S02]  /*6890*/  SYNCS.PHASECHK.TRANS64.TRYWAIT P0, [R3+URZ], R0 ;  /* 0x00000000030075a7 */ /* 0x0044e4000800017f */
[----:B---3--:R-:W-:Y:S05]  /*68a0*/  @!P0 NANOSLEEP.SYNCS 0x989680 ;  /* 0x009896800000895d */ /* 0x008fea0003900000 */
[----:B------:R-:W3:Y:S02]  /*68b0*/  @!P0 SYNCS.PHASECHK.TRANS64 P0, [R3+URZ], R0 ;  /* 0x00000000030085a7 */ /* 0x000ee4000800007f */
[----:B---3--:R-:W-:Y:S05]  /*68c0*/  @!P0 BRA `(.L_x_189) ;  /* 0xfffffffc00f08947 */ /* 0x008fea000383ffff */
.L_x_182:
[----:B------:R-:W-:Y:S05]  /*68d0*/  BSYNC B0 ;  /* 0x0000000000007941 */ /* 0x000fea0003800000 */
.L_x_181:
[----:B------:R-:W-:Y:S05]  /*68e0*/  EXIT ;  /* 0x000000000000794d */ /* 0x000fea0003800000 */
.L_x_15:
[----:B-1----:R1:W2:Y:S02]  /*68f0*/  SYNCS.PHASECHK.TRANS64.TRYWAIT P0, [R95+URZ], R0 ;  /* 0x000000005f0075a7 */ /* 0x0022a4000800017f */
[----:B--2---:R-:W-:Y:S05]  /*6900*/  @!P0 NANOSLEEP.SYNCS 0x989680 ;  /* 0x009896800000895d */ /* 0x004fea0003900000 */
[----:B------:R-:W2:Y:S02]  /*6910*/  @!P0 SYNCS.PHASECHK.TRANS64 P0, [R95+URZ], R0 ;  /* 0x000000005f0085a7 */ /* 0x000ea4000800007f */
[----:B--2---:R-:W-:Y:S05]  /*6920*/  @!P0 BRA `(.L_x_15) ;  /* 0xfffffffc00f08947 */ /* 0x004fea000383ffff */
[----:B------:R-:W-:Y:S05]  /*6930*/  BRA `(.L_x_190) ;  /* 0xffffffa800fc7947 */ /* 0x000fea000383ffff */
.L_x_20:
[----:B--2---:R2:W3:Y:S02]  /*6940*/  SYNCS.PHASECHK.TRANS64.TRYWAIT P1, [R3+URZ], R0 ;  /* 0x00000000030075a7 */ /* 0x0044e4000802017f */
[----:B---3--:R-:W-:Y:S05]  /*6950*/  @!P1 NANOSLEEP.SYNCS 0x989680 ;  /* 0x009896800000995d */ /* 0x008fea0003900000 */
[----:B------:R-:W3:Y:S02]  /*6960*/  @!P1 SYNCS.PHASECHK.TRANS64 P1, [R3+URZ], R0 ;  /* 0x00000000030095a7 */ /* 0x000ee4000802007f */
[----:B---3--:R-:W-:Y:S05]  /*6970*/  @!P1 BRA `(.L_x_20) ;  /* 0xfffffffc00f09947 */ /* 0x008fea000383ffff */
[----:B------:R-:W-:Y:S05]  /*6980*/  BRA `(.L_x_19) ;  /* 0xffffffac00647947 */ /* 0x000fea000383ffff */
.L_x_25:
[----:B--2---:R-:W-:-:S04]  /*6990*/  IMAD.U32 R4, RZ, RZ, UR4 ;  /* 0x00000004ff047e24 */ /* 0x004fc8000f8e00ff */
[----:B------:R2:W3:Y:S03]  /*69a0*/  SYNCS.PHASECHK.TRANS64.TRYWAIT P1, [R4+URZ], R3 ;  /* 0x00000003040075a7 */ /* 0x0004e6000802017f */
[----:B---3--:R-:W-:Y:S05]  /*69b0*/  @!P1 NANOSLEEP.SYNCS 0x989680 ;  /* 0x009896800000995d */ /* 0x008fea0003900000 */
[----:B------:R-:W3:Y:S02]  /*69c0*/  @!P1 SYNCS.PHASECHK.TRANS64 P1, [R4+URZ], R3 ;  /* 0x00000003040095a7 */ /* 0x000ee4000802007f */
[----:B---3--:R-:W-:Y:S05]  /*69d0*/  @!P1 BRA `(.L_x_25) ;  /* 0xfffffffc00ec9947 */ /* 0x008fea000383ffff */
[----:B------:R-:W-:Y:S05]  /*69e0*/  BRA `(.L_x_24) ;  /* 0xffffffac00dc7947 */ /* 0x000fea000383ffff */
.L_x_31:
[----:B---3--:R3:W4:Y:S02]  /*69f0*/  SYNCS.PHASECHK.TRANS64.TRYWAIT P0, [R95+URZ+0x10], R0 ;  /* 0x000010005f0075a7 */ /* 0x008724000800017f */
[----:B----4-:R-:W-:Y:S05]  /*6a00*/  @!P0 NANOSLEEP.SYNCS 0x989680 ;  /* 0x009896800000895d */ /* 0x010fea0003900000 */
[----:B------:R-:W4:Y:S02]  /*6a10*/  @!P0 SYNCS.PHASECHK.TRANS64 P0, [R95+URZ+0x10], R0 ;  /* 0x000010005f0085a7 */ /* 0x000f24000800007f */
[----:B----4-:R-:W-:Y:S05]  /*6a20*/  @!P0 BRA `(.L_x_31) ;  /* 0xfffffffc00f08947 */ /* 0x010fea000383ffff */
[----:B------:R-:W-:Y:S05]  /*6a30*/  BRA `(.L_x_191) ;  /* 0xffffffb000d47947 */ /* 0x000fea000383ffff */
.L_x_168:
[----:B------:R-:W-:Y:S01]  /*6a40*/  BSSY B1, `(.L_x_192) ;  /* 0x0000006000017945 */ /* 0x000fe20003800000 */
[----:B------:R-:W-:-:S07]  /*6a50*/  IMAD.MOV.U32 R15, RZ, RZ, -0x1 ;  /* 0xffffffffff0f7424 */ /* 0x000fce00078e00ff */
[----:B-----5:R-:W-:Y:S05]  /*6a60*/  WARPSYNC.COLLECTIVE R15, `(.L_x_193) ;  /* 0x000000000f0c7348 */ /* 0x020fea0003c00000 */
[----:B------:R-:W-:Y:S02]  /*6a70*/  ELECT P6, UR62, PT ;  /* 0x00000000003e782f */ /* 0x000fe400038c0000 */
[----:B------:R-:W-:Y:S01]  /*6a80*/  MOV R14, UR62 ;  /* 0x0000003e000e7c02 */ /* 0x000fe20008000f00 */
[----:B-----5:R-:W-:Y:S10]  /*6a90*/  ENDCOLLECTIVE ;  /* 0x000000000000791b */ /* 0x020ff40003800000 */
.L_x_193:
[----:B------:R-:W-:Y:S05]  /*6aa0*/  BSYNC B1 ;  /* 0x0000000000017941 */ /* 0x000fea0003800000 */
.L_x_192:
[----:B------:R-:W-:Y:S05]  /*6ab0*/  BRA `(.L_x_194) ;  /* 0xffffffec00bc7947 */ /* 0x000fea000383ffff */
.L_x_171:
[----:B0-----:R0:W1:Y:S02]  /*6ac0*/  SYNCS.PHASECHK.TRANS64.TRYWAIT P1, [R10+URZ+0x30], R5 ;  /* 0x000030050a0075a7 */ /* 0x001064000802017f */
[----:B-1----:R-:W-:Y:S05]  /*6ad0*/  @!P1 NANOSLEEP.SYNCS 0x989680 ;  /* 0x009896800000995d */ /* 0x002fea0003900000 */
[----:B------:R-:W1:Y:S02]  /*6ae0*/  @!P1 SYNCS.PHASECHK.TRANS64 P1, [R10+URZ+0x30], R5 ;  /* 0x000030050a0095a7 */ /* 0x000e64000802007f */
[----:B-1----:R-:W-:Y:S05]  /*6af0*/  @!P1 BRA `(.L_x_171) ;  /* 0xfffffffc00f09947 */ /* 0x002fea000383ffff */
[----:B------:R-:W-:Y:S05]  /*6b00*/  BRA `(.L_x_195) ;  /* 0xffffffec00f07947 */ /* 0x000fea000383ffff */
.L_x_180:
[----:B------:R-:W-:Y:S01]  /*6b10*/  BSSY B0, `(.L_x_196) ;  /* 0x0000006000007945 */ /* 0x000fe20003800000 */
[----:B------:R-:W-:-:S07]  /*6b20*/  IMAD.MOV.U32 R15, RZ, RZ, -0x1 ;  /* 0xffffffffff0f7424 */ /* 0x000fce00078e00ff */
[----:B-----5:R-:W-:Y:S05]  /*6b30*/  WARPSYNC.COLLECTIVE R15, `(.L_x_197) ;  /* 0x000000000f0c7348 */ /* 0x020fea0003c00000 */
[----:B------:R-:W-:Y:S02]  /*6b40*/  ELECT P6, UR62, PT ;  /* 0x00000000003e782f */ /* 0x000fe400038c0000 */
[----:B------:R-:W-:Y:S01]  /*6b50*/  MOV R14, UR62 ;  /* 0x0000003e000e7c02 */ /* 0x000fe20008000f00 */
[----:B-----5:R-:W-:Y:S10]  /*6b60*/  ENDCOLLECTIVE ;  /* 0x000000000000791b */ /* 0x020ff40003800000 */
.L_x_197:
[----:B------:R-:W-:Y:S05]  /*6b70*/  BSYNC B0 ;  /* 0x0000000000007941 */ /* 0x000fea0003800000 */
.L_x_196:
[----:B------:R-:W-:Y:S05]  /*6b80*/  BRA `(.L_x_198) ;  /* 0xfffffff8005c7947 */ /* 0x000fea000383ffff */
.L_x_184:
[----:B0-----:R0:W1:Y:S02]  /*6b90*/  SYNCS.PHASECHK.TRANS64.TRYWAIT P0, [R9+URZ], R4 ;  /* 0x00000004090075a7 */ /* 0x001064000800017f */
[----:B-1----:R-:W-:Y:S05]  /*6ba0*/  @!P0 NANOSLEEP.SYNCS 0x989680 ;  /* 0x009896800000895d */ /* 0x002fea0003900000 */
[----:B------:R-:W1:Y:S02]  /*6bb0*/  @!P0 SYNCS.PHASECHK.TRANS64 P0, [R9+URZ], R4 ;  /* 0x00000004090085a7 */ /* 0x000e64000800007f */
[----:B-1----:R-:W-:Y:S05]  /*6bc0*/  @!P0 BRA `(.L_x_184) ;  /* 0xfffffffc00f08947 */ /* 0x002fea000383ffff */
[----:B------:R-:W-:Y:S05]  /*6bd0*/  BRA `(.L_x_199) ;  /* 0xfffffff8009c7947 */ /* 0x000fea000383ffff */
.L_x_185:
[----:B0-----:R0:W1:Y:S02]  /*6be0*/  SYNCS.PHASECHK.TRANS64.TRYWAIT P0, [R8+URZ], R5 ;  /* 0x00000005080075a7 */ /* 0x001064000800017f */
[----:B-1----:R-:W-:Y:S05]  /*6bf0*/  @!P0 NANOSLEEP.SYNCS 0x989680 ;  /* 0x009896800000895d */ /* 0x002fea0003900000 */
[----:B------:R-:W1:Y:S02]  /*6c00*/  @!P0 SYNCS.PHASECHK.TRANS64 P0, [R8+URZ], R5 ;  /* 0x00000005080085a7 */ /* 0x000e64000800007f */
[----:B-1----:R-:W-:Y:S05]  /*6c10*/  @!P0 BRA `(.L_x_185) ;  /* 0xfffffffc00f08947 */ /* 0x002fea000383ffff */
[----:B------:R-:W-:Y:S05]  /*6c20*/  BRA `(.L_x_200) ;  /* 0xfffffff800ac7947 */ /* 0x000fea000383ffff */
.L_x_186:
[----:B0-----:R0:W1:Y:S02]  /*6c30*/  SYNCS.PHASECHK.TRANS64.TRYWAIT P0, [R9+URZ], R4 ;  /* 0x00000004090075a7 */ /* 0x001064000800017f */
[----:B-1----:R-:W-:Y:S05]  /*6c40*/  @!P0 NANOSLEEP.SYNCS 0x989680 ;  /* 0x009896800000895d */ /* 0x002fea0003900000 */
[----:B------:R-:W1:Y:S02]  /*6c50*/  @!P0 SYNCS.PHASECHK.TRANS64 P0, [R9+URZ], R4 ;  /* 0x00000004090085a7 */ /* 0x000e64000800007f */
[----:B-1----:R-:W-:Y:S05]  /*6c60*/  @!P0 BRA `(.L_x_186) ;  /* 0xfffffffc00f08947 */ /* 0x002fea000383ffff */
[----:B------:R-:W-:Y:S05]  /*6c70*/  BRA `(.L_x_201) ;  /* 0xfffffff800bc7947 */ /* 0x000fea000383ffff */
.L_x_187:
[----:B0-----:R0:W1:Y:S02]  /*6c80*/  SYNCS.PHASECHK.TRANS64.TRYWAIT P0, [R8+URZ], R5 ;  /* 0x00000005080075a7 */ /* 0x001064000800017f */
[----:B-1----:R-:W-:Y:S05]  /*6c90*/  @!P0 NANOSLEEP.SYNCS 0x989680 ;  /* 0x009896800000895d */ /* 0x002fea0003900000 */
[----:B------:R-:W1:Y:S02]  /*6ca0*/  @!P0 SYNCS.PHASECHK.TRANS64 P0, [R8+URZ], R5 ;  /* 0x00000005080085a7 */ /* 0x000e64000800007f */
[----:B-1----:R-:W-:Y:S05]  /*6cb0*/  @!P0 BRA `(.L_x_187) ;  /* 0xfffffffc00f08947 */ /* 0x002fea000383ffff */
[----:B------:R-:W-:Y:S05]  /*6cc0*/  BRA `(.L_x_202) ;  /* 0xfffffff800cc7947 */ /* 0x000fea000383ffff */
.L_x_188:
[----:B-1----:R1:W2:Y:S02]  /*6cd0*/  SYNCS.PHASECHK.TRANS64.TRYWAIT P0, [R11+URZ], R6 ;  /* 0x000000060b0075a7 */ /* 0x0022a4000800017f */
[----:B--2---:R-:W-:Y:S05]  /*6ce0*/  @!P0 NANOSLEEP.SYNCS 0x989680 ;  /* 0x009896800000895d */ /* 0x004fea0003900000 */
[----:B------:R-:W2:Y:S02]  /*6cf0*/  @!P0 SYNCS.PHASECHK.TRANS64 P0, [R11+URZ], R6 ;  /* 0x000000060b0085a7 */ /* 0x000ea4000800007f */
[----:B--2---:R-:W-:Y:S05]  /*6d00*/  @!P0 BRA `(.L_x_188) ;  /* 0xfffffffc00f08947 */ /* 0x004fea000383ffff */
[----:B------:R-:W-:Y:S05]  /*6d10*/  BRA `(.L_x_203) ;  /* 0xfffffff800d47947 */ /* 0x000fea000383ffff */
.L_x_204:
[----:B------:R-:W-:-:S00]  /*6d20*/  BRA `(.L_x_204) ;  /* 0xfffffffc00fc7947 */ /* 0x000fc0000383ffff */
[----:B------:R-:W-:-:S00]  /*6d30*/  NOP ;  /* 0x0000000000007918 */ /* 0x000fc00000000000 */
        /* <DEDUP_REMOVED lines=12> */
.L_x_205:


//--------------------- .nv.global.init           --------------------------
	.section	.nv.global.init,"aw",@progbits
.nv.global.init:
	.type		$str$22,@object
	.size		$str$22,($str$23 - $str$22)
$str$22:
        /*0000*/ 	.byte	0x6b, 0x5f, 0x74, 0x69, 0x6c, 0x65, 0x5f, 0x63, 0x6f, 0x75, 0x6e, 0x74, 0x20, 0x3e, 0x3d, 0x20
        /*0010*/ 	.byte	0x31, 0x00
	.type		$str$23,@object
	.size		$str$23,(__unnamed_1 - $str$23)
$str$23:
        /*0012*/ 	.byte	0x2f, 0x74, 0x6d, 0x70, 0x2f, 0x63, 0x75, 0x74, 0x6c, 0x61, 0x73, 0x73, 0x5f, 0x73, 0x77, 0x65
        /*0022*/ 	.byte	0x65, 0x70, 0x5f, 0x73, 0x72, 0x63, 0x2f, 0x69, 0x6e, 0x63, 0x6c, 0x75, 0x64, 0x65, 0x2f, 0x63
        /*0032*/ 	.byte	0x75, 0x74, 0x6c, 0x61, 0x73, 0x73, 0x2f, 0x67, 0x65, 0x6d, 0x6d, 0x2f, 0x63, 0x6f, 0x6c, 0x6c
        /*0042*/ 	.byte	0x65, 0x63, 0x74, 0x69, 0x76, 0x65, 0x2f, 0x73, 0x6d, 0x39, 0x30, 0x5f, 0x6d, 0x6d, 0x61, 0x5f
        /*0052*/ 	.byte	0x74, 0x6d, 0x61, 0x5f, 0x67, 0x6d, 0x6d, 0x61, 0x5f, 0x73, 0x73, 0x5f, 0x77, 0x61, 0x72, 0x70
        /*0062*/ 	.byte	0x73, 0x70, 0x65, 0x63, 0x69, 0x61, 0x6c, 0x69, 0x7a, 0x65, 0x64, 0x2e, 0x68, 0x70, 0x70, 0x00
	.type		__unnamed_1,@object
	.size		__unnamed_1,(.L_0 - __unnamed_1)
__unnamed_1:
        /*0072*/ 	.byte	0x76, 0x6f, 0x69, 0x64, 0x20, 0x63, 0x75, 0x74, 0x6c, 0x61, 0x73, 0x73, 0x3a, 0x3a, 0x67, 0x65
        /* <DEDUP_REMOVED lines=171> */
        /*0b32*/ 	.byte	0x3a, 0x69, 0x64, 0x65, 0x6e, 0x74, 0x69, 0x74, 0x79, 0x5d, 0x00
.L_0:


//--------------------- .nv.shared._ZN7cutlass13device_kernelINS_4gemm6kernel13GemmUniversalIN4cute5tupleIJiiiiEEENS1_10collective13CollectiveMmaINS1_34MainloopSm90TmaGmmaWarpSpecializedILi6ENS5_IJNS4_1CILi1EEESB_SB_EEENS1_32KernelTmaWarpSpecializedPingpongEEENS5_IJNSA_ILi64EEENSA_ILi128EEESF_EEEaNS5_IJlSB_lEEEaSI_NS4_8TiledMMAINS4_8MMA_AtomIJNS4_4SM904GMMA27MMA_64x128x32_S32S8S8_SS_TNEEEENS4_6LayoutISC_NS5_IJNSA_ILi0EEESQ_SQ_EEEEENS5_IJNS4_10UnderscoreEST_ST_EEEEENS4_13SM90_TMA_LOADENS4_14ComposedLayoutINS4_7SwizzleILi2ELi4ELi3EEENS4_18smem_ptr_flag_bitsILi8EEENSP_INS5_IJNSA_ILi8EEESF_EEENS5_IJSF_SB_EEEEEEEvNS4_8identityESW_S16_vS17_EENS_8epilogue10collective6detail29Sm90TmaWarpSpecializedAdapterINS1A_15DefaultEpilogueIaSI_SI_NS19_6thread17LinearCombinationIaLi1EiiLNS1E_9ScaleType4KindE0ELNS_15FloatRoundStyleE2EaEENS1_15EpilogueDefaultEEEEEvvEEEEvNT_6ParamsE --------------------------
	.section	.nv.shared._ZN7cutlass13device_kernelINS_4gemm6kernel13GemmUniversalIN4cute5tupleIJiiiiEEENS1_10collective13CollectiveMmaINS1_34MainloopSm90TmaGmmaWarpSpecializedILi6ENS5_IJNS4_1CILi1EEESB_SB_EEENS1_32KernelTmaWarpSpecializedPingpongEEENS5_IJNSA_ILi64EEENSA_ILi128EEESF_EEEaNS5_IJlSB_lEEEaSI_NS4_8TiledMMAINS4_8MMA_AtomIJNS4_4SM904GMMA27MMA_64x128x32_S32S8S8_SS_TNEEEENS4_6LayoutISC_NS5_IJNSA_ILi0EEESQ_SQ_EEEEENS5_IJNS4_10UnderscoreEST_ST_EEEEENS4_13SM90_TMA_LOADENS4_14ComposedLayoutINS4_7SwizzleILi2ELi4ELi3EEENS4_18smem_ptr_flag_bitsILi8EEENSP_INS5_IJNSA_ILi8EEESF_EEENS5_IJSF_SB_EEEEEEEvNS4_8identityESW_S16_vS17_EENS_8epilogue10collective6detail29Sm90TmaWarpSpecializedAdapterINS1A_15DefaultEpilogueIaSI_SI_NS19_6thread17LinearCombinationIaLi1EiiLNS1E_9ScaleType4KindE0ELNS_15FloatRoundStyleE2EaEENS1_15EpilogueDefaultEEEEEvvEEEEvNT_6ParamsE,"aw",@nobits
	.sectionflags	@""
	.align	16
	.zero		1024


//--------------------- .nv.shared.reserved.0     --------------------------
	.section	.nv.shared.reserved.0,"aw",@nobits
	.weak		__nv_reservedSMEM_offset_0_alias
	.size		__nv_reservedSMEM_offset_0_alias, 0, 0
	.other		__nv_reservedSMEM_offset_0_alias,@"STO_CUDA_RESERVED_SHARED STV_DEFAULT"
__nv_reservedSMEM_offset_0_alias:
	.zero		0


//--------------------- .nv.global                --------------------------
	.section	.nv.global,"aw",@nobits
.nv.global:
	.type		_ZN40_INTERNAL_359543bf_4_k_cu_25b87475_215564cute1_E,@object
	.size		_ZN40_INTERNAL_359543bf_4_k_cu_25b87475_215564cute1_E,(_ZN40_INTERNAL_359543bf_4_k_cu_25b87475_215564cuda3std3__45__cpo6cbeginE - _ZN40_INTERNAL_359543bf_4_k_cu_25b87475_215564cute1_E)
_ZN40_INTERNAL_359543bf_4_k_cu_25b87475_215564cute1_E:
	.zero		1
	.type		_ZN40_INTERNAL_359543bf_4_k_cu_25b87475_215564cuda3std3__45__cpo6cbeginE,@object
	.size		_ZN40_INTERNAL_359543bf_4_k_cu_25b87475_215564cuda3std3__45__cpo6cbeginE,(_ZN40_INTERNAL_359543bf_4_k_cu_25b87475_215564cuda3std3__48in_placeE - _ZN40_INTERNAL_359543bf_4_k_cu_25b87475_215564cuda3std3__45__cpo6cbeginE)
_ZN40_INTERNAL_359543bf_4_k_cu_25b87475_215564cuda3std3__45__cpo6cbeginE:
	.zero		1
	.type		_ZN40_INTERNAL_359543bf_4_k_cu_25b87475_215564cuda3std3__48in_placeE,@object
	.size		_ZN40_INTERNAL_359543bf_4_k_cu_25b87475_215564cuda3std3__48in_placeE,(_ZN40_INTERNAL_359543bf_4_k_cu_25b87475_215564cuda3std6ranges3__45__cpo9iter_moveE - _ZN40_INTERNAL_359543bf_4_k_cu_25b87475_215564cuda3std3__48in_placeE)
_ZN40_INTERNAL_359543bf_4_k_cu_25b87475_215564cuda3std3__48in_placeE:
	.zero		1
	.type		_ZN40_INTERNAL_359543bf_4_k_cu_25b87475_215564cuda3std6ranges3__45__cpo9iter_moveE,@object
	.size		_ZN40_INTERNAL_359543bf_4_k_cu_25b87475_215564cuda3std6ranges3__45__cpo9iter_moveE,(_ZN40_INTERNAL_359543bf_4_k_cu_25b87475_215564cuda3std3__45__cpo5beginE - _ZN40_INTERNAL_359543bf_4_k_cu_25b87475_215564cuda3std6ranges3__45__cpo9iter_moveE)
_ZN40_INTERNAL_359543bf_4_k_cu_25b87475_215564cuda3std6ranges3__45__cpo9iter_moveE:
	.zero		1
	.type		_ZN40_INTERNAL_359543bf_4_k_cu_25b87475_215564cuda3std3__45__cpo5beginE,@object
	.size		_ZN40_INTERNAL_359543bf_4_k_cu_25b87475_215564cuda3std3__45__cpo5beginE,(_ZN40_INTERNAL_359543bf_4_k_cu_25b87475_215564cuda3std3__442_GLOBAL__N__359543bf_4_k_cu_25b87475_215566ignoreE - _ZN40_INTERNAL_359543bf_4_k_cu_25b87475_215564cuda3std3__45__cpo5beginE)
_ZN40_INTERNAL_359543bf_4_k_cu_25b87475_215564cuda3std3__45__cpo5beginE:
	.zero		1
	.type		_ZN40_INTERNAL_359543bf_4_k_cu_25b87475_215564cuda3std3__442_GLOBAL__N__359543bf_4_k_cu_25b87475_215566ignoreE,@object
	.size		_ZN40_INTERNAL_359543bf_4_k_cu_25b87475_215564cuda3std3__442_GLOBAL__N__359543bf_4_k_cu_25b87475_215566ignoreE,(_ZN40_INTERNAL_359543bf_4_k_cu_25b87475_215564cute7productE - _ZN40_INTERNAL_359543bf_4_k_cu_25b87475_215564cuda3std3__442_GLOBAL__N__359543bf_4_k_cu_25b87475_215566ignoreE)
_ZN40_INTERNAL_359543bf_4_k_cu_25b87475_215564cuda3std3__442_GLOBAL__N__359543bf_4_k_cu_25b87475_215566ignoreE:
	.zero		1
	.type		_ZN40_INTERNAL_359543bf_4_k_cu_25b87475_215564cute7productE,@object
	.size		_ZN40_INTERNAL_359543bf_4_k_cu_25b87475_215564cute7productE,(_ZN40_INTERNAL_359543bf_4_k_cu_25b87475_215564cuda3std3__45__cpo3endE - _ZN40_INTERNAL_359543bf_4_k_cu_25b87475_215564cute7productE)
_ZN40_INTERNAL_359543bf_4_k_cu_25b87475_215564cute7productE:
	.zero		1
	.type		_ZN40_INTERNAL_359543bf_4_k_cu_25b87475_215564cuda3std3__45__cpo3endE,@object
	.size		_ZN40_INTERNAL_359543bf_4_k_cu_25b87475_215564cuda3std3__45__cpo3endE,(_ZN40_INTERNAL_359543bf_4_k_cu_25b87475_215564cuda3std3__419piecewise_constructE - _ZN40_INTERNAL_359543bf_4_k_cu_25b87475_215564cuda3std3__45__cpo3endE)
_ZN40_INTERNAL_359543bf_4_k_cu_25b87475_215564cuda3std3__45__cpo3endE:
	.zero		1
	.type		_ZN40_INTERNAL_359543bf_4_k_cu_25b87475_215564cuda3std3__419piecewise_constructE,@object
	.size		_ZN40_INTERNAL_359543bf_4_k_cu_25b87475_215564cuda3std3__419piecewise_constructE,(_ZN40_INTERNAL_359543bf_4_k_cu_25b87475_215564cuda3std3__45__cpo4cendE - _ZN40_INTERNAL_359543bf_4_k_cu_25b87475_215564cuda3std3__419piecewise_constructE)
_ZN40_INTERNAL_359543bf_4_k_cu_25b87475_215564cuda3std3__419piecewise_constructE:
	.zero		1
	.type		_ZN40_INTERNAL_359543bf_4_k_cu_25b87475_215564cuda3std3__45__cpo4cendE,@object
	.size		_ZN40_INTERNAL_359543bf_4_k_cu_25b87475_215564cuda3std3__45__cpo4cendE,(_ZN40_INTERNAL_359543bf_4_k_cu_25b87475_215564cuda3std6ranges3__45__cpo4swapE - _ZN40_INTERNAL_359543bf_4_k_cu_25b87475_215564cuda3std3__45__cpo4cendE)
_ZN40_INTERNAL_359543bf_4_k_cu_25b87475_215564cuda3std3__45__cpo4cendE:
	.zero		1
	.type		_ZN40_INTERNAL_359543bf_4_k_cu_25b87475_215564cuda3std6ranges3__45__cpo4swapE,@object
	.size		_ZN40_INTERNAL_359543bf_4_k_cu_25b87475_215564cuda3std6ranges3__45__cpo4swapE,(.L_8 - _ZN40_INTERNAL_359543bf_4_k_cu_25b87475_215564cuda3std6ranges3__45__cpo4swapE)
_ZN40_INTERNAL_359543bf_4_k_cu_25b87475_215564cuda3std6ranges3__45__cpo4swapE:
	.zero		1
.L_8:


//--------------------- .nv.constant0._ZN7cutlass13device_kernelINS_4gemm6kernel13GemmUniversalIN4cute5tupleIJiiiiEEENS1_10collective13CollectiveMmaINS1_34MainloopSm90TmaGmmaWarpSpecializedILi6ENS5_IJNS4_1CILi1EEESB_SB_EEENS1_32KernelTmaWarpSpecializedPingpongEEENS5_IJNSA_ILi64EEENSA_ILi128EEESF_EEEaNS5_IJlSB_lEEEaSI_NS4_8TiledMMAINS4_8MMA_AtomIJNS4_4SM904GMMA27MMA_64x128x32_S32S8S8_SS_TNEEEENS4_6LayoutISC_NS5_IJNSA_ILi0EEESQ_SQ_EEEEENS5_IJNS4_10UnderscoreEST_ST_EEEEENS4_13SM90_TMA_LOADENS4_14ComposedLayoutINS4_7SwizzleILi2ELi4ELi3EEENS4_18smem_ptr_flag_bitsILi8EEENSP_INS5_IJNSA_ILi8EEESF_EEENS5_IJSF_SB_EEEEEEEvNS4_8identityESW_S16_vS17_EENS_8epilogue10collective6detail29Sm90TmaWarpSpecializedAdapterINS1A_15DefaultEpilogueIaSI_SI_NS19_6thread17LinearCombinationIaLi1EiiLNS1E_9ScaleType4KindE0ELNS_15FloatRoundStyleE2EaEENS1_15EpilogueDefaultEEEEEvvEEEEvNT_6ParamsE --------------------------
	.section	.nv.constant0._ZN7cutlass13device_kernelINS_4gemm6kernel13GemmUniversalIN4cute5tupleIJiiiiEEENS1_10collective13CollectiveMmaINS1_34MainloopSm90TmaGmmaWarpSpecializedILi6ENS5_IJNS4_1CILi1EEESB_SB_EEENS1_32KernelTmaWarpSpecializedPingpongEEENS5_IJNSA_ILi64EEENSA_ILi128EEESF_EEEaNS5_IJlSB_lEEEaSI_NS4_8TiledMMAINS4_8MMA_AtomIJNS4_4SM904GMMA27MMA_64x128x32_S32S8S8_SS_TNEEEENS4_6LayoutISC_NS5_IJNSA_ILi0EEESQ_SQ_EEEEENS5_IJNS4_10UnderscoreEST_ST_EEEEENS4_13SM90_TMA_LOADENS4_14ComposedLayoutINS4_7SwizzleILi2ELi4ELi3EEENS4_18smem_ptr_flag_bitsILi8EEENSP_INS5_IJNSA_ILi8EEESF_EEENS5_IJSF_SB_EEEEEEEvNS4_8identityESW_S16_vS17_EENS_8epilogue10collective6detail29Sm90TmaWarpSpecializedAdapterINS1A_15DefaultEpilogueIaSI_SI_NS19_6thread17LinearCombinationIaLi1EiiLNS1E_9ScaleType4KindE0ELNS_15FloatRoundStyleE2EaEENS1_15EpilogueDefaultEEEEEvvEEEEvNT_6ParamsE,"a",@progbits
	.sectionflags	@""
	.align	4
.nv.constant0._ZN7cutlass13device_kernelINS_4gemm6kernel13GemmUniversalIN4cute5tupleIJiiiiEEENS1_10collective13CollectiveMmaINS1_34MainloopSm90TmaGmmaWarpSpecializedILi6ENS5_IJNS4_1CILi1EEESB_SB_EEENS1_32KernelTmaWarpSpecializedPingpongEEENS5_IJNSA_ILi64EEENSA_ILi128EEESF_EEEaNS5_IJlSB_lEEEaSI_NS4_8TiledMMAINS4_8MMA_AtomIJNS4_4SM904GMMA27MMA_64x128x32_S32S8S8_SS_TNEEEENS4_6LayoutISC_NS5_IJNSA_ILi0EEESQ_SQ_EEEEENS5_IJNS4_10UnderscoreEST_ST_EEEEENS4_13SM90_TMA_LOADENS4_14ComposedLayoutINS4_7SwizzleILi2ELi4ELi3EEENS4_18smem_ptr_flag_bitsILi8EEENSP_INS5_IJNSA_ILi8EEESF_EEENS5_IJSF_SB_EEEEEEEvNS4_8identityESW_S16_vS17_EENS_8epilogue10collective6detail29Sm90TmaWarpSpecializedAdapterINS1A_15DefaultEpilogueIaSI_SI_NS19_6thread17LinearCombinationIaLi1EiiLNS1E_9ScaleType4KindE0ELNS_15FloatRoundStyleE2EaEENS1_15EpilogueDefaultEEEEEvvEEEEvNT_6ParamsE:
	.zero		1664


//--------------------- SYMBOLS --------------------------

	.type		.nv.reservedSmem.offset0,@object
	.size		.nv.reservedSmem.offset0,0x4
	.type		__assertfail,@function
